def attn_fwd(
    Q,
    K,
    V,
    Out,
    Lse,
    sm_scale,
    stride_qz,
    stride_qh,
    stride_qm,
    stride_qk,
    stride_kz,
    stride_kh,
    stride_kn,
    stride_kk,
    stride_vz,
    stride_vh,
    stride_vn,
    stride_vk,
    stride_oz,
    stride_oh,
    stride_om,
    stride_ok,
    seqlen_q,
    seqlen_k,
    BLOCK_M: tl.constexpr,
    BLOCK_N: tl.constexpr,
    HEAD_DIM: tl.constexpr,
    CAUSAL: tl.constexpr,
):
    start_m = tl.program_id(0)
    off_hz = tl.program_id(1)
    q_off = off_hz * stride_qh
    k_off = off_hz * stride_kh
    v_off = off_hz * stride_vh
    offs_m = start_m * BLOCK_M + tl.arange(0, BLOCK_M)
    offs_d = tl.arange(0, HEAD_DIM)
    offs_n = tl.arange(0, BLOCK_N)
    q_ptrs = Q + q_off + offs_m[:, None] * stride_qm + offs_d[None, :] * stride_qk
    k_ptrs = K + k_off + offs_d[:, None] * stride_kk + offs_n[None, :] * stride_kn
    v_ptrs = V + v_off + offs_n[:, None] * stride_vn + offs_d[None, :] * stride_vk
    m_i = tl.full([BLOCK_M], float("-inf"), dtype=tl.float32)
    l_i = tl.zeros([BLOCK_M], dtype=tl.float32) + 1.0
    acc = tl.zeros([BLOCK_M, HEAD_DIM], dtype=tl.float32)
    q = tl.load(q_ptrs)
    acc, l_i, m_i = _attn_fwd_inner(
        acc,
        l_i,
        m_i,
        q,
        k_ptrs,
        v_ptrs,
        sm_scale,
        stride_kn,
        stride_vn,
        start_m,
        seqlen_k,
        BLOCK_M,
        BLOCK_N,
        HEAD_DIM,
        CAUSAL,
    )
    acc = acc / l_i[:, None]
    lse = m_i + tl.math.log2(l_i) / 1.4426950408889634
    o_ptrs = (
        Out
        + off_hz * stride_oh
        + offs_m[:, None] * stride_om
        + offs_d[None, :] * stride_ok
    )
    tl.store(o_ptrs, acc.to(Out.dtype.element_ty))
    tl.store(Lse + off_hz * seqlen_q + offs_m, lse)

# config = {"BLOCK_M": 64, "BLOCK_N": 32, "HEAD_DIM": 64, "arch": "sm_100", "causal": true, "dtype": "bf16", "num_stages": 4, "num_warps": 4}
# arch = sm_100


// ===== COMPILED SASS (sm_100a) =====

	.target	sm_100a

	.elftype	@"ET_EXEC"


//--------------------- .note.nv.tkinfo           --------------------------
	.section	.note.nv.tkinfo,"",@"SHT_NOTE"
	.sectionflags	@"SHF_NOTE_NV_TKINFO"
	.tkinfo
        /*0018*/ 	.word	0x00000081
        /*0030*/ 	.string	""
        /*0030*/ 	.string	"ptxas-blackwell"
        /*0030*/ 	.string	"Cuda compilation tools, release 12.9, V12.9.86"
        /*0030*/ 	.string	"Build cuda_12.9.r12.9/compiler.36037853_0"
        /*0030*/ 	.string	"-v  -suppress-debug-info  -lineinfo  -arch sm_100a "



//--------------------- .note.nv.cuver            --------------------------
	.section	.note.nv.cuver,"",@"SHT_NOTE"
	.sectionflags	@"SHF_NOTE_NV_CUVER"
        /*0018*/ 	.short	0x0001
        /*001a*/ 	.short	0x0064
        /*001c*/ 	.short	0x0001
        /*001e*/ 	.short	0x0000
        /*0020*/ 	.short	0x0001
        /*0022*/ 	.short	0x0000


//--------------------- .nv.info                  --------------------------
	.section	.nv.info,"",@"SHT_CUDA_INFO"
	.align	4


	//----- nvinfo : EIATTR_REGCOUNT
	.align		4
        /*0000*/ 	.byte	0x04, 0x2f
        /*0002*/ 	.short	(.L_5 - .L_4)
	.align		4
.L_4:
        /*0004*/ 	.word	index@(attn_fwd)
        /*0008*/ 	.word	0x00000080


	//----- nvinfo : EIATTR_FRAME_SIZE
	.align		4
.L_5:
        /*000c*/ 	.byte	0x04, 0x11
        /*000e*/ 	.short	(.L_7 - .L_6)
	.align		4
.L_6:
        /*0010*/ 	.word	index@($__internal_2_$__cuda_sm10x_tcgen05_guardrail_trap_unallocated_columns_being_dealloced)
        /*0014*/ 	.word	0x00000000


	//----- nvinfo : EIATTR_FRAME_SIZE
	.align		4
.L_7:
        /*0018*/ 	.byte	0x04, 0x11
        /*001a*/ 	.short	(.L_9 - .L_8)
	.align		4
.L_8:
        /*001c*/ 	.word	index@($__internal_1_$__cuda_sm10x_tcgen05_guardrail_trap_phase_invalid_during_alloc)
        /*0020*/ 	.word	0x00000000


	//----- nvinfo : EIATTR_FRAME_SIZE
	.align		4
.L_9:
        /*0024*/ 	.byte	0x04, 0x11
        /*0026*/ 	.short	(.L_11 - .L_10)
	.align		4
.L_10:
        /*0028*/ 	.word	index@($__internal_0_$__cuda_sm10x_tcgen05_guardrail_trap_col_being_dealloced_not_returned_by_alloc)
        /*002c*/ 	.word	0x00000000


	//----- nvinfo : EIATTR_FRAME_SIZE
	.align		4
.L_11:
        /*0030*/ 	.byte	0x04, 0x11
        /*0032*/ 	.short	(.L_13 - .L_12)
	.align		4
.L_12:
        /*0034*/ 	.word	index@(attn_fwd)
        /*0038*/ 	.word	0x00000000


	//----- nvinfo : EIATTR_MIN_STACK_SIZE
	.align		4
.L_13:
        /*003c*/ 	.byte	0x04, 0x12
        /*003e*/ 	.short	(.L_15 - .L_14)
	.align		4
.L_14:
        /*0040*/ 	.word	index@(attn_fwd)
        /*0044*/ 	.word	0x00000000
.L_15:


//--------------------- .nv.info.attn_fwd         --------------------------
	.section	.nv.info.attn_fwd,"",@"SHT_CUDA_INFO"
	.sectionflags	@""
	.align	4


	//----- nvinfo : EIATTR_CUDA_API_VERSION
	.align		4
        /*0000*/ 	.byte	0x04, 0x37
        /*0002*/ 	.short	(.L_17 - .L_16)
.L_16:
        /*0004*/ 	.word	0x00000081


	//----- nvinfo : EIATTR_KPARAM_INFO
	.align		4
.L_17:
        /*0008*/ 	.byte	0x04, 0x17
        /*000a*/ 	.short	(.L_19 - .L_18)
.L_18:
        /*000c*/ 	.word	0x00000000
        /*0010*/ 	.short	0x0019
        /*0012*/ 	.short	0x0080
        /*0014*/ 	.byte	0x00, 0xf4, 0x21, 0x00


	//----- nvinfo : EIATTR_KPARAM_INFO
	.align		4
.L_19:
        /*0018*/ 	.byte	0x04, 0x17
        /*001a*/ 	.short	(.L_21 - .L_20)
.L_20:
        /*001c*/ 	.word	0x00000000
        /*0020*/ 	.short	0x0018
        /*0022*/ 	.short	0x0078
        /*0024*/ 	.byte	0x00, 0xf4, 0x21, 0x00


	//----- nvinfo : EIATTR_KPARAM_INFO
	.align		4
.L_21:
        /*0028*/ 	.byte	0x04, 0x17
        /*002a*/ 	.short	(.L_23 - .L_22)
.L_22:
        /*002c*/ 	.word	0x00000000
        /*0030*/ 	.short	0x0017
        /*0032*/ 	.short	0x0070
        /*0034*/ 	.byte	0x00, 0xf0, 0x11, 0x00


	//----- nvinfo : EIATTR_KPARAM_INFO
	.align		4
.L_23:
        /*0038*/ 	.byte	0x04, 0x17
        /*003a*/ 	.short	(.L_25 - .L_24)
.L_24:
        /*003c*/ 	.word	0x00000000
        /*0040*/ 	.short	0x0016
        /*0042*/ 	.short	0x006c
        /*0044*/ 	.byte	0x00, 0xf0, 0x11, 0x00


	//----- nvinfo : EIATTR_KPARAM_INFO
	.align		4
.L_25:
        /*0048*/ 	.byte	0x04, 0x17
        /*004a*/ 	.short	(.L_27 - .L_26)
.L_26:
        /*004c*/ 	.word	0x00000000
        /*0050*/ 	.short	0x0015
        /*0052*/ 	.short	0x0068
        /*0054*/ 	.byte	0x00, 0xf0, 0x11, 0x00


	//----- nvinfo : EIATTR_KPARAM_INFO
	.align		4
.L_27:
        /*0058*/ 	.byte	0x04, 0x17
        /*005a*/ 	.short	(.L_29 - .L_28)
.L_28:
        /*005c*/ 	.word	0x00000000
        /*0060*/ 	.short	0x0014
        /*0062*/ 	.short	0x0064
        /*0064*/ 	.byte	0x00, 0xf0, 0x11, 0x00


	//----- nvinfo : EIATTR_KPARAM_INFO
	.align		4
.L_29:
        /*0068*/ 	.byte	0x04, 0x17
        /*006a*/ 	.short	(.L_31 - .L_30)
.L_30:
        /*006c*/ 	.word	0x00000000
        /*0070*/ 	.short	0x0013
        /*0072*/ 	.short	0x0060
        /*0074*/ 	.byte	0x00, 0xf0, 0x11, 0x00


	//----- nvinfo : EIATTR_KPARAM_INFO
	.align		4
.L_31:
        /*0078*/ 	.byte	0x04, 0x17
        /*007a*/ 	.short	(.L_33 - .L_32)
.L_32:
        /*007c*/ 	.word	0x00000000
        /*0080*/ 	.short	0x0012
        /*0082*/ 	.short	0x005c
        /*0084*/ 	.byte	0x00, 0xf0, 0x11, 0x00


	//----- nvinfo : EIATTR_KPARAM_INFO
	.align		4
.L_33:
        /*0088*/ 	.byte	0x04, 0x17
        /*008a*/ 	.short	(.L_35 - .L_34)
.L_34:
        /*008c*/ 	.word	0x00000000
        /*0090*/ 	.short	0x0011
        /*0092*/ 	.short	0x0058
        /*0094*/ 	.byte	0x00, 0xf0, 0x11, 0x00


	//----- nvinfo : EIATTR_KPARAM_INFO
	.align		4
.L_35:
        /*0098*/ 	.byte	0x04, 0x17
        /*009a*/ 	.short	(.L_37 - .L_36)
.L_36:
        /*009c*/ 	.word	0x00000000
        /*00a0*/ 	.short	0x0010
        /*00a2*/ 	.short	0x0054
        /*00a4*/ 	.byte	0x00, 0xf0, 0x11, 0x00


	//----- nvinfo : EIATTR_KPARAM_INFO
	.align		4
.L_37:
        /*00a8*/ 	.byte	0x04, 0x17
        /*00aa*/ 	.short	(.L_39 - .L_38)
.L_38:
        /*00ac*/ 	.word	0x00000000
        /*00b0*/ 	.short	0x000f
        /*00b2*/ 	.short	0x0050
        /*00b4*/ 	.byte	0x00, 0xf0, 0x11, 0x00


	//----- nvinfo : EIATTR_KPARAM_INFO
	.align		4
.L_39:
        /*00b8*/ 	.byte	0x04, 0x17
        /*00ba*/ 	.short	(.L_41 - .L_40)
.L_40:
        /*00bc*/ 	.word	0x00000000
        /*00c0*/ 	.short	0x000e
        /*00c2*/ 	.short	0x004c
        /*00c4*/ 	.byte	0x00, 0xf0, 0x11, 0x00


	//----- nvinfo : EIATTR_KPARAM_INFO
	.align		4
.L_41:
        /*00c8*/ 	.byte	0x04, 0x17
        /*00ca*/ 	.short	(.L_43 - .L_42)
.L_42:
        /*00cc*/ 	.word	0x00000000
        /*00d0*/ 	.short	0x000d
        /*00d2*/ 	.short	0x0048
        /*00d4*/ 	.byte	0x00, 0xf0, 0x11, 0x00


	//----- nvinfo : EIATTR_KPARAM_INFO
	.align		4
.L_43:
        /*00d8*/ 	.byte	0x04, 0x17
        /*00da*/ 	.short	(.L_45 - .L_44)
.L_44:
        /*00dc*/ 	.word	0x00000000
        /*00e0*/ 	.short	0x000c
        /*00e2*/ 	.short	0x0044
        /*00e4*/ 	.byte	0x00, 0xf0, 0x11, 0x00


	//----- nvinfo : EIATTR_KPARAM_INFO
	.align		4
.L_45:
        /*00e8*/ 	.byte	0x04, 0x17
        /*00ea*/ 	.short	(.L_47 - .L_46)
.L_46:
        /*00ec*/ 	.word	0x00000000
        /*00f0*/ 	.short	0x000b
        /*00f2*/ 	.short	0x0040
        /*00f4*/ 	.byte	0x00, 0xf0, 0x11, 0x00


	//----- nvinfo : EIATTR_KPARAM_INFO
	.align		4
.L_47:
        /*00f8*/ 	.byte	0x04, 0x17
        /*00fa*/ 	.short	(.L_49 - .L_48)
.L_48:
        /*00fc*/ 	.word	0x00000000
        /*0100*/ 	.short	0x000a
        /*0102*/ 	.short	0x003c
        /*0104*/ 	.byte	0x00, 0xf0, 0x11, 0x00


	//----- nvinfo : EIATTR_KPARAM_INFO
	.align		4
.L_49:
        /*0108*/ 	.byte	0x04, 0x17
        /*010a*/ 	.short	(.L_51 - .L_50)
.L_50:
        /*010c*/ 	.word	0x00000000
        /*0110*/ 	.short	0x0009
        /*0112*/ 	.short	0x0038
        /*0114*/ 	.byte	0x00, 0xf0, 0x11, 0x00


	//----- nvinfo : EIATTR_KPARAM_INFO
	.align		4
.L_51:
        /*0118*/ 	.byte	0x04, 0x17
        /*011a*/ 	.short	(.L_53 - .L_52)
.L_52:
        /*011c*/ 	.word	0x00000000
        /*0120*/ 	.short	0x0008
        /*0122*/ 	.short	0x0034
        /*0124*/ 	.byte	0x00, 0xf0, 0x11, 0x00


	//----- nvinfo : EIATTR_KPARAM_INFO
	.align		4
.L_53:
        /*0128*/ 	.byte	0x04, 0x17
        /*012a*/ 	.short	(.L_55 - .L_54)
.L_54:
        /*012c*/ 	.word	0x00000000
        /*0130*/ 	.short	0x0007
        /*0132*/ 	.short	0x0030
        /*0134*/ 	.byte	0x00, 0xf0, 0x11, 0x00


	//----- nvinfo : EIATTR_KPARAM_INFO
	.align		4
.L_55:
        /*0138*/ 	.byte	0x04, 0x17
        /*013a*/ 	.short	(.L_57 - .L_56)
.L_56:
        /*013c*/ 	.word	0x00000000
        /*0140*/ 	.short	0x0006
        /*0142*/ 	.short	0x002c
        /*0144*/ 	.byte	0x00, 0xf0, 0x11, 0x00


	//----- nvinfo : EIATTR_KPARAM_INFO
	.align		4
.L_57:
        /*0148*/ 	.byte	0x04, 0x17
        /*014a*/ 	.short	(.L_59 - .L_58)
.L_58:
        /*014c*/ 	.word	0x00000000
        /*0150*/ 	.short	0x0005
        /*0152*/ 	.short	0x0028
        /*0154*/ 	.byte	0x00, 0xf0, 0x11, 0x00


	//----- nvinfo : EIATTR_KPARAM_INFO
	.align		4
.L_59:
        /*0158*/ 	.byte	0x04, 0x17
        /*015a*/ 	.short	(.L_61 - .L_60)
.L_60:
        /*015c*/ 	.word	0x00000000
        /*0160*/ 	.short	0x0004
        /*0162*/ 	.short	0x0020
        /*0164*/ 	.byte	0x00, 0xf4, 0x21, 0x00


	//----- nvinfo : EIATTR_KPARAM_INFO
	.align		4
.L_61:
        /*0168*/ 	.byte	0x04, 0x17
        /*016a*/ 	.short	(.L_63 - .L_62)
.L_62:
        /*016c*/ 	.word	0x00000000
        /*0170*/ 	.short	0x0003
        /*0172*/ 	.short	0x0018
        /*0174*/ 	.byte	0x00, 0xf4, 0x21, 0x00


	//----- nvinfo : EIATTR_KPARAM_INFO
	.align		4
.L_63:
        /*0178*/ 	.byte	0x04, 0x17
        /*017a*/ 	.short	(.L_65 - .L_64)
.L_64:
        /*017c*/ 	.word	0x00000000
        /*0180*/ 	.short	0x0002
        /*0182*/ 	.short	0x0010
        /*0184*/ 	.byte	0x00, 0xf4, 0x21, 0x00


	//----- nvinfo : EIATTR_KPARAM_INFO
	.align		4
.L_65:
        /*0188*/ 	.byte	0x04, 0x17
        /*018a*/ 	.short	(.L_67 - .L_66)
.L_66:
        /*018c*/ 	.word	0x00000000
        /*0190*/ 	.short	0x0001
        /*0192*/ 	.short	0x0008
        /*0194*/ 	.byte	0x00, 0xf4, 0x21, 0x00


	//----- nvinfo : EIATTR_KPARAM_INFO
	.align		4
.L_67:
        /*0198*/ 	.byte	0x04, 0x17
        /*019a*/ 	.short	(.L_69 - .L_68)
.L_68:
        /*019c*/ 	.word	0x00000000
        /*01a0*/ 	.short	0x0000
        /*01a2*/ 	.short	0x0000
        /*01a4*/ 	.byte	0x00, 0xf4, 0x21, 0x00


	//----- nvinfo : EIATTR_AT_ENTRY_FRAGMENTS
	.align		4
.L_69:
        /*01a8*/ 	.byte	0x04, 0x4f
        /*01aa*/ 	.short	(.L_71 - .L_70)


	//   ....[0]....
.L_70:
        /*01ac*/ 	.word	0x00000004


	//----- nvinfo : EIATTR_RESERVED_SMEM_USED
	.align		4
.L_71:
        /*01b0*/ 	.byte	0x01, 0x41
	.zero		2


	//----- nvinfo : EIATTR_SPARSE_MMA_MASK
	.align		4
        /*01b4*/ 	.byte	0x03, 0x50
        /*01b6*/ 	.short	0x0000


	//----- nvinfo : EIATTR_TCGEN05_1CTA_USED
	.align		4
        /*01b8*/ 	.byte	0x01, 0x51
	.zero		2


	//----- nvinfo : EIATTR_MAXREG_COUNT
	.align		4
        /*01bc*/ 	.byte	0x03, 0x1b
        /*01be*/ 	.short	0x00ff


	//----- nvinfo : EIATTR_NUM_BARRIERS
	.align		4
        /*01c0*/ 	.byte	0x02, 0x4c
        /*01c2*/ 	.byte	0x01
	.zero		1


	//----- nvinfo : EIATTR_INT_WARP_WIDE_INSTR_OFFSETS
	.align		4
        /*01c4*/ 	.byte	0x04, 0x31
        /*01c6*/ 	.short	(.L_73 - .L_72)


	//   ....[0]....
.L_72:
        /*01c8*/ 	.word	0x00001280


	//   ....[1]....
        /*01cc*/ 	.word	0x00001290


	//   ....[2]....
        /*01d0*/ 	.word	0x00001720


	//   ....[3]....
        /*01d4*/ 	.word	0x00001ab0


	//   ....[4]....
        /*01d8*/ 	.word	0x00003550


	//   ....[5]....
        /*01dc*/ 	.word	0x000063d0


	//   ....[6]....
        /*01e0*/ 	.word	0x00006420


	//----- nvinfo : EIATTR_COOP_GROUP_MASK_REGIDS
	.align		4
.L_73:
        /*01e4*/ 	.byte	0x04, 0x29
        /*01e6*/ 	.short	(.L_75 - .L_74)


	//   ....[0]....
.L_74:
        /*01e8*/ 	.word	0xffffffff


	//   ....[1]....
        /*01ec*/ 	.word	0xffffffff


	//   ....[2]....
        /*01f0*/ 	.word	0xffffffff


	//   ....[3]....
        /*01f4*/ 	.word	0xffffffff


	//   ....[4]....
        /*01f8*/ 	.word	0xffffffff


	//   ....[5]....
        /*01fc*/ 	.word	0xffffffff


	//   ....[6]....
        /*0200*/ 	.word	0xffffffff


	//   ....[7]....
        /*0204*/ 	.word	0xffffffff


	//----- nvinfo : EIATTR_COOP_GROUP_INSTR_OFFSETS
	.align		4
.L_75:
        /*0208*/ 	.byte	0x04, 0x28
        /*020a*/ 	.short	(.L_77 - .L_76)


	//   ....[0]....
.L_76:
        /*020c*/ 	.word	0x00000050


	//   ....[1]....
        /*0210*/ 	.word	0x00000310


	//   ....[2]....
        /*0214*/ 	.word	0x00002600


	//   ....[3]....
        /*0218*/ 	.word	0x00002a90


	//   ....[4]....
        /*021c*/ 	.word	0x00003ec0


	//   ....[5]....
        /*0220*/ 	.word	0x000042f0


	//   ....[6]....
        /*0224*/ 	.word	0x00006260


	//   ....[7]....
        /*0228*/ 	.word	0x000064d0


	//----- nvinfo : EIATTR_VRC_CTA_INIT_COUNT
	.align		4
.L_77:
        /*022c*/ 	.byte	0x02, 0x4a
        /*022e*/ 	.byte	0x80
	.zero		1


	//----- nvinfo : EIATTR_MBARRIER_INSTR_OFFSETS
	.align		4
        /*0230*/ 	.byte	0x04, 0x39
        /*0232*/ 	.short	(.L_79 - .L_78)


	//   ....[0]....
.L_78:
        /*0234*/ 	.word	0x000015d0
        /*0238*/ 	.word	0x000000ff
        /*023c*/ 	.word	0x00005000
        /*0240*/ 	.short	0x0100
        /*0242*/ 	.byte	0x09
	.zero		1


	//   ....[1]....
        /*0244*/ 	.word	0x00001a70
        /*0248*/ 	.word	0x000000ff
        /*024c*/ 	.word	0x00005008
        /*0250*/ 	.short	0x0100
        /*0252*/ 	.byte	0x09
	.zero		1


	//   ....[2]....
        /*0254*/ 	.word	0x00001d70
        /*0258*/ 	.word	0x000000ff
        /*025c*/ 	.word	0x00003000
        /*0260*/ 	.short	0x0100
        /*0262*/ 	.byte	0x09
	.zero		1


	//   ....[3]....
        /*0264*/ 	.word	0x00001fd0
        /*0268*/ 	.word	0x000000ff
        /*026c*/ 	.word	0x00003000
        /*0270*/ 	.short	0x010a
        /*0272*/ 	.byte	0x09
	.zero		1


	//   ....[4]....
        /*0274*/ 	.word	0x00002030
        /*0278*/ 	.word	0x000000ff
        /*027c*/ 	.word	0x00003000
        /*0280*/ 	.short	0x0108
        /*0282*/ 	.byte	0x09
	.zero		1


	//   ....[5]....
        /*0284*/ 	.word	0x00003690
        /*0288*/ 	.word	0x000000ff
        /*028c*/ 	.word	0x00005010
        /*0290*/ 	.short	0x0100
        /*0292*/ 	.byte	0x09
	.zero		1


	//   ....[6]....
        /*0294*/ 	.word	0x00003810
        /*0298*/ 	.word	0x000000ff
        /*029c*/ 	.word	0x00005010
        /*02a0*/ 	.short	0x010a
        /*02a2*/ 	.byte	0x09
	.zero		1


	//   ....[7]....
        /*02a4*/ 	.word	0x000039e0
        /*02a8*/ 	.word	0x000000ff
        /*02ac*/ 	.word	0x00005010
        /*02b0*/ 	.short	0x0108
        /*02b2*/ 	.byte	0x09
	.zero		1


	//   ....[8]....
        /*02b4*/ 	.word	0x00003e70
        /*02b8*/ 	.word	0x000000ff
        /*02bc*/ 	.word	0x00000000
        /*02c0*/ 	.short	0x010a
        /*02c2*/ 	.byte	0x21
	.zero		1


	//   ....[9]....
        /*02c4*/ 	.word	0x00004be0
        /*02c8*/ 	.word	0x000000ff
        /*02cc*/ 	.word	0x00000000
        /*02d0*/ 	.short	0x010a
        /*02d2*/ 	.byte	0x21
	.zero		1


	//   ....[10]....
        /*02d4*/ 	.word	0x00004d50
        /*02d8*/ 	.word	0x000000ff
        /*02dc*/ 	.word	0x00005000
        /*02e0*/ 	.short	0x0108
        /*02e2*/ 	.byte	0x09
	.zero		1


	//   ....[11]....
        /*02e4*/ 	.word	0x00004e90
        /*02e8*/ 	.word	0x000000ff
        /*02ec*/ 	.word	0x00005008
        /*02f0*/ 	.short	0x0108
        /*02f2*/ 	.byte	0x09
	.zero		1


	//   ....[12]....
        /*02f4*/ 	.word	0x000064f0
        /*02f8*/ 	.word	0x000000ff
        /*02fc*/ 	.word	0x00003000
        /*0300*/ 	.short	0x010a
        /*0302*/ 	.byte	0x09
	.zero		1


	//   ....[13]....
        /*0304*/ 	.word	0x00006520
        /*0308*/ 	.word	0x000000ff
        /*030c*/ 	.word	0x00005010
        /*0310*/ 	.short	0x010a
        /*0312*/ 	.byte	0x09
	.zero		1


	//   ....[14]....
        /*0314*/ 	.word	0x00006550
        /*0318*/ 	.word	0x000000ff
        /*031c*/ 	.word	0x00000000
        /*0320*/ 	.short	0x010a
        /*0322*/ 	.byte	0x21
	.zero		1


	//   ....[15]....
        /*0324*/ 	.word	0x00006580
        /*0328*/ 	.word	0x000000ff
        /*032c*/ 	.word	0x00000000
        /*0330*/ 	.short	0x010a
        /*0332*/ 	.byte	0x21
	.zero		1


	//----- nvinfo : EIATTR_NUM_MBARRIERS
	.align		4
.L_79:
        /*0334*/ 	.byte	0x03, 0x38
        /*0336*/ 	.short	0xffff


	//----- nvinfo : EIATTR_EXIT_INSTR_OFFSETS
	.align		4
        /*0338*/ 	.byte	0x04, 0x1c
        /*033a*/ 	.short	(.L_81 - .L_80)


	//   ....[0]....
.L_80:
        /*033c*/ 	.word	0x000064e0


	//----- nvinfo : EIATTR_REQNTID
	.align		4
.L_81:
        /*0340*/ 	.byte	0x04, 0x10
        /*0342*/ 	.short	(.L_83 - .L_82)
.L_82:
        /*0344*/ 	.word	0x00000080
        /*0348*/ 	.word	0x00000001
        /*034c*/ 	.word	0x00000001


	//----- nvinfo : EIATTR_CRS_STACK_SIZE
	.align		4
.L_83:
        /*0350*/ 	.byte	0x04, 0x1e
        /*0352*/ 	.short	(.L_85 - .L_84)
.L_84:
        /*0354*/ 	.word	0x00000000


	//----- nvinfo : EIATTR_CBANK_PARAM_SIZE
	.align		4
.L_85:
        /*0358*/ 	.byte	0x03, 0x19
        /*035a*/ 	.short	0x0088


	//----- nvinfo : EIATTR_PARAM_CBANK
	.align		4
        /*035c*/ 	.byte	0x04, 0x0a
        /*035e*/ 	.short	(.L_87 - .L_86)
	.align		4
.L_86:
        /*0360*/ 	.word	index@(.nv.constant0.attn_fwd)
        /*0364*/ 	.short	0x0380
        /*0366*/ 	.short	0x0088


	//----- nvinfo : EIATTR_SW_WAR
	.align		4
.L_87:
        /*0368*/ 	.byte	0x04, 0x36
        /*036a*/ 	.short	(.L_89 - .L_88)
.L_88:
        /*036c*/ 	.word	0x00000008
.L_89:


//--------------------- .nv.compat                --------------------------
	.section	.nv.compat,"",@"SHT_CUDA_COMPAT_INFO"
	.align	4
        /*0000*/ 	.byte	0x02, 0x02, 0x02, 0x00, 0x02, 0x05, 0x05, 0x00, 0x02, 0x03, 0x00, 0x00, 0x02, 0x06, 0x01, 0x00


//--------------------- .nv.callgraph             --------------------------
	.section	.nv.callgraph,"",@"SHT_CUDA_CALLGRAPH"
	.align	4
	.sectionentsize	8
	.align		4
        /*0000*/ 	.word	0x00000000
	.align		4
        /*0004*/ 	.word	0xffffffff
	.align		4
        /*0008*/ 	.word	0x00000000
	.align		4
        /*000c*/ 	.word	0xfffffffe
	.align		4
        /*0010*/ 	.word	0x00000000
	.align		4
        /*0014*/ 	.word	0xfffffffd
	.align		4
        /*0018*/ 	.word	0x00000000
	.align		4
        /*001c*/ 	.word	0xfffffffc


//--------------------- .nv.constant4             --------------------------
	.section	.nv.constant4,"a",@progbits
	.align	8
	.align		8
.nv.constant4:
        /*0000*/ 	.dword	_$_str


//--------------------- .text.attn_fwd            --------------------------
	.section	.text.attn_fwd,"ax",@progbits
	.align	128
        .global         attn_fwd
        .type           attn_fwd,@function
        .size           attn_fwd,(.L_x_31 - attn_fwd)
        .other          attn_fwd,@"STO_CUDA_ENTRY STV_DEFAULT"
attn_fwd:
.text.attn_fwd:
[----:B------:R-:W0:Y:S01]  /*0000*/  LDC R1, c[0x0][0x37c] ;  /* 0x0000df00ff017b82 */ /* 0x000e220000000800 */
[----:B------:R-:W1:Y:S02]  /*0010*/  S2R R0, SR_TID.X ;  /* 0x0000000000007919 */ /* 0x000e640000002100 */
[----:B-1----:R-:W-:-:S13]  /*0020*/  ISETP.GE.U32.AND P5, PT, R0, 0x20, PT ;  /* 0x000000200000780c */ /* 0x002fda0003fa6070 */
[----:B------:R-:W-:Y:S05]  /*0030*/  @P5 BRA `(.L_x_0) ;  /* 0x0000000000b85947 */ /* 0x000fea0003800000 */
[----:B------:R-:W1:Y:S01]  /*0040*/  S2UR UR6, SR_CgaCtaId ;  /* 0x00000000000679c3 */ /* 0x000e620000008800 */
[----:B------:R-:W-:Y:S01]  /*0050*/  NOP ;  /* 0x0000000000007918 */ /* 0x000fe20000000000 */
[----:B------:R-:W-:Y:S02]  /*0060*/  UMOV UR4, 0x40 ;  /* 0x0000004000047882 */ /* 0x000fe40000000000 */
[----:B-1----:R-:W-:-:S09]  /*0070*/  ULEA UR4, UR6, UR4, 0x18 ;  /* 0x0000000406047291 */ /* 0x002fd2000f8ec0ff */
[----:B------:R-:W1:Y:S01]  /*0080*/  LDS.U8 R2, [UR4] ;  /* 0x00000004ff027984 */ /* 0x000e620008000000 */
[----:B------:R-:W-:Y:S02]  /*0090*/  UMOV UR4, 0x400 ;  /* 0x0000040000047882 */ /* 0x000fe40000000000 */
[----:B------:R-:W-:Y:S01]  /*00a0*/  ULEA UR4, UR6, UR4, 0x18 ;  /* 0x0000000406047291 */ /* 0x000fe2000f8ec0ff */
[----:B-1----:R-:W-:-:S13]  /*00b0*/  ISETP.NE.AND P0, PT, R2, RZ, PT ;  /* 0x000000ff0200720c */ /* 0x002fda0003f05270 */
[----:B------:R-:W-:Y:S05]  /*00c0*/  @P0 BRA `(.L_x_1) ;  /* 0x00000000007c0947 */ /* 0x000fea0003800000 */
[----:B------:R-:W-:-:S13]  /*00d0*/  ELECT P0, URZ, PT ;  /* 0x0000000000ff782f */ /* 0x000fda0003800000 */
[----:B------:R-:W-:Y:S05]  /*00e0*/  @!P0 BRA `(.L_x_2) ;  /* 0x0000000000848947 */ /* 0x000fea0003800000 */
[----:B------:R-:W-:Y:S01]  /*00f0*/  UMOV UR5, 0x4 ;  /* 0x0000000400057882 */ /* 0x000fe20000000000 */
[----:B------:R-:W-:Y:S02]  /*0100*/  IMAD.MOV.U32 R5, RZ, RZ, 0x1 ;  /* 0x00000001ff057424 */ /* 0x000fe400078e00ff */
[----:B------:R-:W-:Y:S02]  /*0110*/  IMAD.MOV.U32 R3, RZ, RZ, 0xf ;  /* 0x0000000fff037424 */ /* 0x000fe400078e00ff */
[----:B------:R-:W-:Y:S04]  /*0120*/  DEPBAR.LE SB1, 0x36 ;  /* 0x00009d800000791a */ /* 0x000fe80000000000 */
[----:B------:R-:W1:Y:S02]  /*0130*/  UTCATOMSWS.FIND_AND_SET.ALIGN UP0, UR5, UR5 ;  /* 0x00000005000575e3 */ /* 0x000e640008000800 */
[----:B-1----:R-:W-:-:S04]  /*0140*/  PLOP3.LUT P0, PT, PT, PT, UP0, 0x80, 0x8 ;  /* 0x000000000008781c */ /* 0x002fc80003f0f008 */
[----:B------:R-:W-:-:S04]  /*0150*/  SEL R2, RZ, 0xffffffff, !P0 ;  /* 0xffffffffff027807 */ /* 0x000fc80004000000 */
[----:B------:R-:W-:Y:S01]  /*0160*/  ISETP.NE.AND P0, PT, R2, RZ, PT ;  /* 0x000000ff0200720c */ /* 0x000fe20003f05270 */
[----:B------:R-:W-:-:S12]  /*0170*/  IMAD.U32 R2, RZ, RZ, UR5 ;  /* 0x00000005ff027e24 */ /* 0x000fd8000f8e00ff */
[----:B------:R-:W-:Y:S05]  /*0180*/  @P0 BRA `(.L_x_3) ;  /* 0x0000000000240947 */ /* 0x000fea0003800000 */
.L_x_4:
[----:B------:R-:W-:Y:S05]  /*0190*/  NANOSLEEP 0x64 ;  /* 0x000000640000795d */ /* 0x000fea0003800000 */
[----:B------:R-:W-:-:S05]  /*01a0*/  UMOV UR5, 0x4 ;  /* 0x0000000400057882 */ /* 0x000fca0000000000 */
[----:B------:R-:W-:Y:S04]  /*01b0*/  DEPBAR.LE SB1, 0x36 ;  /* 0x00009d800000791a */ /* 0x000fe80000000000 */
[----:B------:R-:W1:Y:S02]  /*01c0*/  UTCATOMSWS.FIND_AND_SET.ALIGN UP0, UR5, UR5 ;  /* 0x00000005000575e3 */ /* 0x000e640008000800 */
[----:B-1----:R-:W-:-:S04]  /*01d0*/  PLOP3.LUT P0, PT, PT, PT, UP0, 0x80, 0x8 ;  /* 0x000000000008781c */ /* 0x002fc80003f0f008 */
[----:B------:R-:W-:-:S04]  /*01e0*/  SEL R2, RZ, 0xffffffff, !P0 ;  /* 0xffffffffff027807 */ /* 0x000fc80004000000 */
[----:B------:R-:W-:Y:S01]  /*01f0*/  ISETP.NE.AND P0, PT, R2, RZ, PT ;  /* 0x000000ff0200720c */ /* 0x000fe20003f05270 */
[----:B------:R-:W-:-:S12]  /*0200*/  IMAD.U32 R2, RZ, RZ, UR5 ;  /* 0x00000005ff027e24 */ /* 0x000fd8000f8e00ff */
[----:B------:R-:W-:Y:S05]  /*0210*/  @!P0 BRA `(.L_x_4) ;  /* 0xfffffffc00dc8947 */ /* 0x000fea000383ffff */
.L_x_3:
[C---:B------:R-:W-:Y:S01]  /*0220*/  VIADD R4, R2.reuse, 0x10 ;  /* 0x0000001002047836 */ /* 0x040fe20000000000 */
[----:B------:R-:W-:Y:S01]  /*0230*/  UMOV UR5, 0x50 ;  /* 0x0000005000057882 */ /* 0x000fe20000000000 */
[----:B------:R-:W-:Y:S01]  /*0240*/  SHF.L.U32 R3, R3, R2, RZ ;  /* 0x0000000203037219 */ /* 0x000fe200000006ff */
[----:B------:R-:W-:Y:S01]  /*0250*/  ULEA UR5, UR6, UR5, 0x18 ;  /* 0x0000000506057291 */ /* 0x000fe2000f8ec0ff */
[----:B------:R-:W-:Y:S01]  /*0260*/  IMAD.SHL.U32 R2, R2, 0x20, RZ ;  /* 0x0000002002027824 */ /* 0x000fe200078e00ff */
[----:B------:R-:W-:-:S04]  /*0270*/  SHF.L.U32 R4, R5, R4, RZ ;  /* 0x0000000405047219 */ /* 0x000fc800000006ff */
[----:B------:R-:W-:-:S05]  /*0280*/  LOP3.LUT R3, R4, R3, RZ, 0xfc, !PT ;  /* 0x0000000304037212 */ /* 0x000fca00078efcff */
[----:B------:R1:W-:Y:S04]  /*0290*/  ATOMS.OR RZ, [UR5], R3 ;  /* 0x00000003ffff798c */ /* 0x0003e8000b000005 */
[----:B------:R1:W-:Y:S01]  /*02a0*/  STS [UR4], R2 ;  /* 0x00000002ff007988 */ /* 0x0003e20008000804 */
[----:B------:R-:W-:Y:S05]  /*02b0*/  BRA `(.L_x_2) ;  /* 0x0000000000107947 */ /* 0x000fea0003800000 */
.L_x_1:
[----:B------:R-:W-:Y:S01]  /*02c0*/  IMAD.MOV.U32 R3, RZ, RZ, -0x1 ;  /* 0xffffffffff037424 */ /* 0x000fe200078e00ff */
[----:B------:R-:W-:-:S04]  /*02d0*/  MOV R2, 0x300 ;  /* 0x0000030000027802 */ /* 0x000fc80000000f00 */
[----:B------:R1:W-:Y:S03]  /*02e0*/  STS [UR4], R3 ;  /* 0x00000003ff007988 */ /* 0x0003e60008000804 */
[----:B01----:R-:W-:Y:S05]  /*02f0*/  CALL.REL.NOINC `($__internal_1_$__cuda_sm10x_tcgen05_guardrail_trap_phase_invalid_during_alloc) ;  /* 0x0000006000b87944 */ /* 0x003fea0003c00000 */
.L_x_2:
[----:B------:R-:W-:Y:S05]  /*0300*/  WARPSYNC.ALL ;  /* 0x0000000000007948 */ /* 0x000fea0003800000 */
[----:B------:R-:W-:Y:S01]  /*0310*/  NOP ;  /* 0x0000000000007918 */ /* 0x000fe20000000000 */
.L_x_0:
[----:B------:R-:W2:Y:S01]  /*0320*/  S2R R43, SR_CTAID.X ;  /* 0x00000000002b7919 */ /* 0x000ea20000002500 */
[----:B------:R-:W3:Y:S01]  /*0330*/  S2UR UR8, SR_CTAID.Y ;  /* 0x00000000000879c3 */ /* 0x000ee20000002600 */
[----:B------:R-:W3:Y:S01]  /*0340*/  LDCU.64 UR4, c[0x0][0x3b0] ;  /* 0x00007600ff0477ac */ /* 0x000ee20008000a00 */
[----:B------:R-:W-:Y:S01]  /*0350*/  SHF.R.U32.HI R12, RZ, 0x6, R0 ;  /* 0x00000006ff0c7819 */ /* 0x000fe20000011600 */
[----:B------:R-:W-:-:S03]  /*0360*/  UMOV UR9, 0x400 ;  /* 0x0000040000097882 */ /* 0x000fc60000000000 */
[----:B------:R-:W-:Y:S01]  /*0370*/  SGXT.U32 R12, R12, 0x1 ;  /* 0x000000010c0c781a */ /* 0x000fe20000000000 */
[----:B------:R-:W4:Y:S01]  /*0380*/  LDCU.64 UR28, c[0x0][0x358] ;  /* 0x00006b00ff1c77ac */ /* 0x000f220008000a00 */
[----:B------:R-:W1:Y:S08]  /*0390*/  LDC.64 R16, c[0x0][0x380] ;  /* 0x0000e000ff107b82 */ /* 0x000e700000000a00 */
[----:B------:R-:W0:Y:S08]  /*03a0*/  LDC R19, c[0x0][0x3b8] ;  /* 0x0000ee00ff137b82 */ /* 0x000e300000000800 */
[----:B------:R-:W0:Y:S01]  /*03b0*/  S2UR UR6, SR_CgaCtaId ;  /* 0x00000000000679c3 */ /* 0x000e220000008800 */
[----:B---3--:R-:W-:-:S04]  /*03c0*/  UIMAD UR4, UR8, UR4, URZ ;  /* 0x00000004080472a4 */ /* 0x008fc8000f8e02ff */
[----:B------:R-:W-:Y:S01]  /*03d0*/  USHF.L.U32 UR7, UR4, 0x1, URZ ;  /* 0x0000000104077899 */ /* 0x000fe200080006ff */
[----:B--2---:R-:W-:Y:S02]  /*03e0*/  IMAD.SHL.U32 R43, R43, 0x40, RZ ;  /* 0x000000402b2b7824 */ /* 0x004fe400078e00ff */
[----:B------:R-:W2:Y:S03]  /*03f0*/  LDC.64 R58, c[0x0][0x3c0] ;  /* 0x0000f000ff3a7b82 */ /* 0x000ea60000000a00 */
[----:B-1----:R-:W-:Y:S01]  /*0400*/  LOP3.LUT R3, R43, 0x3f, R0, 0xf8, !PT ;  /* 0x0000003f2b037812 */ /* 0x002fe200078ef800 */
[----:B0-----:R-:W-:-:S04]  /*0410*/  IMAD R6, R12, R19, RZ ;  /* 0x000000130c067224 */ /* 0x001fc800078e02ff */
[----:B------:R-:W0:Y:S01]  /*0420*/  LDC.64 R54, c[0x0][0x388] ;  /* 0x0000e200ff367b82 */ /* 0x000e220000000a00 */
[----:B------:R-:W-:Y:S01]  /*0430*/  IMAD R2, R3, UR5, RZ ;  /* 0x0000000503027c24 */ /* 0x000fe2000f8e02ff */
[----:B------:R-:W-:-:S03]  /*0440*/  UIMAD.WIDE UR4, UR4, 0x2, URZ ;  /* 0x00000002040478a5 */ /* 0x000fc6000f8e02ff */
[C---:B------:R-:W-:Y:S02]  /*0450*/  IMAD.SHL.U32 R5, R2.reuse, 0x2, RZ ;  /* 0x0000000202057824 */ /* 0x040fe400078e00ff */
[----:B------:R-:W-:Y:S01]  /*0460*/  IMAD.HI R2, R2, 0x2, RZ ;  /* 0x0000000202027827 */ /* 0x000fe200078e02ff */
[----:B------:R-:W-:Y:S01]  /*0470*/  ULEA UR9, UR6, UR9, 0x18 ;  /* 0x0000000906097291 */ /* 0x000fe2000f8ec0ff */
[----:B------:R-:W-:Y:S01]  /*0480*/  BAR.SYNC.DEFER_BLOCKING 0x0 ;  /* 0x0000000000007b1d */ /* 0x000fe20000010000 */
[----:B------:R-:W-:-:S04]  /*0490*/  IADD3 R16, P0, P1, R5, UR7, R16 ;  /* 0x0000000705107c10 */ /* 0x000fc8000f91e010 */
[----:B------:R-:W-:Y:S01]  /*04a0*/  IADD3.X R17, PT, PT, R2, UR5, R17, P0, P1 ;  /* 0x0000000502117c10 */ /* 0x000fe200087e2411 */
[C---:B------:R-:W-:Y:S01]  /*04b0*/  IMAD R2, R19.reuse, 0x2, R6 ;  /* 0x0000000213027824 */ /* 0x040fe200078e0206 */
[-C--:B------:R-:W-:Y:S01]  /*04c0*/  LEA R4, P0, R6, R16.reuse, 0x1 ;  /* 0x0000001006047211 */ /* 0x080fe200078008ff */
[----:B------:R-:W1:Y:S02]  /*04d0*/  LDCU UR4, c[0x0][0x3c8] ;  /* 0x00007900ff0477ac */ /* 0x000e640008000800 */
[C---:B------:R-:W-:Y:S01]  /*04e0*/  IMAD R14, R19.reuse, 0x2, R2 ;  /* 0x00000002130e7824 */ /* 0x040fe200078e0202 */
[----:B------:R-:W-:Y:S02]  /*04f0*/  LEA R8, P1, R2, R16, 0x1 ;  /* 0x0000001002087211 */ /* 0x000fe400078208ff */
[-C--:B------:R-:W-:Y:S01]  /*0500*/  LEA.HI.X.SX32 R5, R6, R17.reuse, 0x1, P0 ;  /* 0x0000001106057211 */ /* 0x080fe200000f0eff */
[----:B------:R-:W-:Y:S01]  /*0510*/  IMAD R18, R19, 0x2, R14 ;  /* 0x0000000213127824 */ /* 0x000fe200078e020e */
[----:B------:R-:W-:-:S02]  /*0520*/  LEA.HI.X.SX32 R9, R2, R17, 0x1, P1 ;  /* 0x0000001102097211 */ /* 0x000fc400008f0eff */
[-C--:B------:R-:W-:Y:S01]  /*0530*/  LEA R6, P0, R14, R16.reuse, 0x1 ;  /* 0x000000100e067211 */ /* 0x080fe200078008ff */
[----:B------:R-:W3:Y:S01]  /*0540*/  LDS R42, [UR9] ;  /* 0x00000009ff2a7984 */ /* 0x000ee20008000800 */
[----:B------:R-:W-:Y:S01]  /*0550*/  BAR.SYNC.DEFER_BLOCKING 0x0 ;  /* 0x0000000000007b1d */ /* 0x000fe20000010000 */
[C---:B------:R-:W-:Y:S01]  /*0560*/  IMAD R20, R19.reuse, 0x2, R18 ;  /* 0x0000000213147824 */ /* 0x040fe200078e0212 */
[-C--:B------:R-:W-:Y:S02]  /*0570*/  LEA R10, P1, R18, R16.reuse, 0x1 ;  /* 0x00000010120a7211 */ /* 0x080fe400078208ff */
[-C--:B------:R-:W-:Y:S02]  /*0580*/  LEA.HI.X.SX32 R7, R14, R17.reuse, 0x1, P0 ;  /* 0x000000110e077211 */ /* 0x080fe400000f0eff */
[----:B------:R-:W-:Y:S01]  /*0590*/  LEA.HI.X.SX32 R11, R18, R17, 0x1, P1 ;  /* 0x00000011120b7211 */ /* 0x000fe200008f0eff */
[----:B------:R-:W-:Y:S01]  /*05a0*/  IMAD R18, R19, 0x2, R20 ;  /* 0x0000000213127824 */ /* 0x000fe200078e0214 */
[----:B------:R-:W-:-:S04]  /*05b0*/  LEA R14, P0, R20, R16, 0x1 ;  /* 0x00000010140e7211 */ /* 0x000fc800078008ff */
[----:B------:R-:W-:Y:S01]  /*05c0*/  LEA.HI.X.SX32 R15, R20, R17, 0x1, P0 ;  /* 0x00000011140f7211 */ /* 0x000fe200000f0eff */
[----:B------:R-:W-:Y:S01]  /*05d0*/  IMAD R26, R19, 0x2, R18 ;  /* 0x00000002131a7824 */ /* 0x000fe200078e0212 */
[----:B------:R-:W-:-:S04]  /*05e0*/  LEA R20, P0, R18, R16, 0x1 ;  /* 0x0000001012147211 */ /* 0x000fc800078008ff */
[-C--:B------:R-:W-:Y:S01]  /*05f0*/  LEA.HI.X.SX32 R21, R18, R17.reuse, 0x1, P0 ;  /* 0x0000001112157211 */ /* 0x080fe200000f0eff */
[C---:B------:R-:W-:Y:S01]  /*0600*/  IMAD R18, R19.reuse, 0x2, R26 ;  /* 0x0000000213127824 */ /* 0x040fe200078e021a */
[C---:B------:R-:W-:Y:S01]  /*0610*/  LEA R22, P0, R26.reuse, R16, 0x1 ;  /* 0x000000101a167211 */ /* 0x040fe200078008ff */
[----:B----4-:R4:W5:Y:S04]  /*0620*/  LDG.E.U16 R2, desc[UR28][R8.64] ;  /* 0x0000001c08027981 */ /* 0x010968000c1e1500 */
[----:B------:R-:W5:Y:S04]  /*0630*/  LDG.E.U16 R5, desc[UR28][R4.64] ;  /* 0x0000001c04057981 */ /* 0x000f68000c1e1500 */
[----:B------:R-:W5:Y:S01]  /*0640*/  LDG.E.U16 R7, desc[UR28][R6.64] ;  /* 0x0000001c06077981 */ /* 0x000f62000c1e1500 */
[----:B----4-:R-:W-:Y:S01]  /*0650*/  IMAD R8, R19, 0x2, R18 ;  /* 0x0000000213087824 */ /* 0x010fe200078e0212 */
[----:B------:R-:W-:-:S02]  /*0660*/  LEA.HI.X.SX32 R23, R26, R17, 0x1, P0 ;  /* 0x000000111a177211 */ /* 0x000fc400000f0eff */
[----:B------:R-:W5:Y:S04]  /*0670*/  LDG.E.U16 R9, desc[UR28][R14.64] ;  /* 0x0000001c0e097981 */ /* 0x000f68000c1e1500 */
[----:B------:R4:W5:Y:S01]  /*0680*/  LDG.E.U16 R4, desc[UR28][R10.64] ;  /* 0x0000001c0a047981 */ /* 0x000962000c1e1500 */
[-C--:B------:R-:W-:Y:S02]  /*0690*/  LEA R24, P1, R18, R16.reuse, 0x1 ;  /* 0x0000001012187211 */ /* 0x080fe400078208ff */
[----:B------:R-:W-:Y:S01]  /*06a0*/  LEA R26, P0, R8, R16, 0x1 ;  /* 0x00000010081a7211 */ /* 0x000fe200078008ff */
[----:B------:R0:W5:Y:S01]  /*06b0*/  LDG.E.U16 R6, desc[UR28][R20.64] ;  /* 0x0000001c14067981 */ /* 0x000162000c1e1500 */
[----:B----4-:R-:W-:Y:S01]  /*06c0*/  IMAD R10, R19, 0x2, R8 ;  /* 0x00000002130a7824 */ /* 0x010fe200078e0208 */
[----:B------:R-:W-:-:S02]  /*06d0*/  LEA.HI.X.SX32 R25, R18, R17, 0x1, P1 ;  /* 0x0000001112197211 */ /* 0x000fc400008f0eff */
[----:B------:R-:W5:Y:S01]  /*06e0*/  LDG.E.U16 R11, desc[UR28][R22.64] ;  /* 0x0000001c160b7981 */ /* 0x000f62000c1e1500 */
[C---:B------:R-:W-:Y:S01]  /*06f0*/  IMAD R14, R19.reuse, 0x2, R10 ;  /* 0x00000002130e7824 */ /* 0x040fe200078e020a */
[-C--:B------:R-:W-:Y:S02]  /*0700*/  LEA.HI.X.SX32 R27, R8, R17.reuse, 0x1, P0 ;  /* 0x00000011081b7211 */ /* 0x080fe400000f0eff */
[CC--:B------:R-:W-:Y:S01]  /*0710*/  LEA R28, P0, R10.reuse, R16.reuse, 0x1 ;  /* 0x000000100a1c7211 */ /* 0x0c0fe200078008ff */
[C---:B------:R-:W-:Y:S01]  /*0720*/  IMAD R18, R19.reuse, 0x2, R14 ;  /* 0x0000000213127824 */ /* 0x040fe200078e020e */
[----:B------:R4:W5:Y:S02]  /*0730*/  LDG.E.U16 R8, desc[UR28][R24.64] ;  /* 0x0000001c18087981 */ /* 0x000964000c1e1500 */
[----:B------:R-:W-:Y:S01]  /*0740*/  LEA.HI.X.SX32 R29, R10, R17, 0x1, P0 ;  /* 0x000000110a1d7211 */ /* 0x000fe200000f0eff */
[----:B------:R-:W-:Y:S01]  /*0750*/  IMAD R34, R19, 0x2, R18 ;  /* 0x0000000213227824 */ /* 0x000fe200078e0212 */
[-C--:B------:R-:W-:Y:S01]  /*0760*/  LEA R30, P0, R14, R16.reuse, 0x1 ;  /* 0x000000100e1e7211 */ /* 0x080fe200078008ff */
[----:B------:R1:W5:Y:S01]  /*0770*/  LDG.E.U16 R13, desc[UR28][R26.64] ;  /* 0x0000001c1a0d7981 */ /* 0x000362000c1e1500 */
[----:B------:R-:W-:-:S02]  /*0780*/  LEA R32, P1, R18, R16, 0x1 ;  /* 0x0000001012207211 */ /* 0x000fc400078208ff */
[-C--:B------:R-:W-:Y:S01]  /*0790*/  LEA.HI.X.SX32 R31, R14, R17.reuse, 0x1, P0 ;  /* 0x000000110e1f7211 */ /* 0x080fe200000f0eff */
[----:B------:R-:W5:Y:S01]  /*07a0*/  LDG.E.U16 R10, desc[UR28][R28.64] ;  /* 0x0000001c1c0a7981 */ /* 0x000f62000c1e1500 */
[-C--:B------:R-:W-:Y:S01]  /*07b0*/  LEA.HI.X.SX32 R33, R18, R17.reuse, 0x1, P1 ;  /* 0x0000001112217211 */ /* 0x080fe200008f0eff */
[C---:B------:R-:W-:Y:S01]  /*07c0*/  IMAD R18, R19.reuse, 0x2, R34 ;  /* 0x0000000213127824 */ /* 0x040fe200078e0222 */
[C---:B0-----:R-:W-:Y:S01]  /*07d0*/  LEA R20, P0, R34.reuse, R16, 0x1 ;  /* 0x0000001022147211 */ /* 0x041fe200078008ff */
[----:B------:R-:W5:Y:S03]  /*07e0*/  LDG.E.U16 R15, desc[UR28][R30.64] ;  /* 0x0000001c1e0f7981 */ /* 0x000f66000c1e1500 */
[----:B------:R-:W-:Y:S01]  /*07f0*/  LEA.HI.X.SX32 R21, R34, R17, 0x1, P0 ;  /* 0x0000001122157211 */ /* 0x000fe200000f0eff */
[----:B------:R0:W5:Y:S01]  /*0800*/  LDG.E.U16 R14, desc[UR28][R32.64] ;  /* 0x0000001c200e7981 */ /* 0x000162000c1e1500 */
[----:B------:R-:W-:-:S02]  /*0810*/  LEA R34, R19, R18, 0x1 ;  /* 0x0000001213227211 */ /* 0x000fc400078e08ff */
[C---:B----4-:R-:W-:Y:S02]  /*0820*/  LEA R24, P0, R18.reuse, R16, 0x1 ;  /* 0x0000001012187211 */ /* 0x050fe400078008ff */
[----:B------:R-:W5:Y:S01]  /*0830*/  LDG.E.U16 R21, desc[UR28][R20.64] ;  /* 0x0000001c14157981 */ /* 0x000f62000c1e1500 */
[----:B------:R-:W-:Y:S01]  /*0840*/  IMAD R36, R19, 0x2, R34 ;  /* 0x0000000213247824 */ /* 0x000fe200078e0222 */
[----:B------:R-:W-:-:S03]  /*0850*/  LEA.HI.X.SX32 R25, R18, R17, 0x1, P0 ;  /* 0x0000001112197211 */ /* 0x000fc600000f0eff */
[C---:B------:R-:W-:Y:S01]  /*0860*/  IMAD R38, R19.reuse, 0x2, R36 ;  /* 0x0000000213267824 */ /* 0x040fe200078e0224 */
[-C--:B------:R-:W-:Y:S01]  /*0870*/  LEA R22, P0, R34, R16.reuse, 0x1 ;  /* 0x0000001022167211 */ /* 0x080fe200078008ff */
[----:B------:R4:W5:Y:S01]  /*0880*/  LDG.E.U16 R18, desc[UR28][R24.64] ;  /* 0x0000001c18127981 */ /* 0x000962000c1e1500 */
[-C--:B-1----:R-:W-:Y:S01]  /*0890*/  LEA R26, P1, R36, R16.reuse, 0x1 ;  /* 0x00000010241a7211 */ /* 0x082fe200078208ff */
[C---:B0-----:R-:W-:Y:S01]  /*08a0*/  IMAD R32, R19.reuse, 0x2, R38 ;  /* 0x0000000213207824 */ /* 0x041fe200078e0226 */
[-C--:B------:R-:W-:Y:S02]  /*08b0*/  LEA.HI.X.SX32 R23, R34, R17.reuse, 0x1, P0 ;  /* 0x0000001122177211 */ /* 0x080fe400000f0eff */
[-C--:B------:R-:W-:Y:S01]  /*08c0*/  LEA.HI.X.SX32 R27, R36, R17.reuse, 0x1, P1 ;  /* 0x00000011241b7211 */ /* 0x080fe200008f0eff */
[C---:B------:R-:W-:Y:S01]  /*08d0*/  IMAD R36, R19.reuse, 0x2, R32 ;  /* 0x0000000213247824 */ /* 0x040fe200078e0220 */
[CC--:B------:R-:W-:Y:S02]  /*08e0*/  LEA R28, P0, R38.reuse, R16.reuse, 0x1 ;  /* 0x00000010261c7211 */ /* 0x0c0fe400078008ff */
[----:B------:R-:W5:Y:S02]  /*08f0*/  LDG.E.U16 R23, desc[UR28][R22.64] ;  /* 0x0000001c16177981 */ /* 0x000f64000c1e1500 */
[-C--:B------:R-:W-:Y:S01]  /*0900*/  LEA.HI.X.SX32 R29, R38, R17.reuse, 0x1, P0 ;  /* 0x00000011261d7211 */ /* 0x080fe200000f0eff */
[C---:B------:R-:W-:Y:S01]  /*0910*/  IMAD R38, R19.reuse, 0x2, R36 ;  /* 0x0000000213267824 */ /* 0x040fe200078e0224 */
[CC--:B------:R-:W-:Y:S01]  /*0920*/  LEA R30, P0, R32.reuse, R16.reuse, 0x1 ;  /* 0x00000010201e7211 */ /* 0x0c0fe200078008ff */
[----:B------:R0:W5:Y:S02]  /*0930*/  LDG.E.U16 R20, desc[UR28][R26.64] ;  /* 0x0000001c1a147981 */ /* 0x000164000c1e1500 */
[----:B----4-:R-:W-:Y:S01]  /*0940*/  IMAD R24, R19, 0x2, R38 ;  /* 0x0000000213187824 */ /* 0x010fe200078e0226 */
[----:B------:R-:W-:Y:S01]  /*0950*/  LEA.HI.X.SX32 R31, R32, R17, 0x1, P0 ;  /* 0x00000011201f7211 */ /* 0x000fe200000f0eff */
[----:B------:R1:W5:Y:S01]  /*0960*/  LDG.E.U16 R25, desc[UR28][R28.64] ;  /* 0x0000001c1c197981 */ /* 0x000362000c1e1500 */
[----:B------:R-:W-:-:S02]  /*0970*/  LEA R32, P0, R36, R16, 0x1 ;  /* 0x0000001024207211 */ /* 0x000fc400078008ff */
[-C--:B------:R-:W-:Y:S01]  /*0980*/  LEA R34, P1, R38, R16.reuse, 0x1 ;  /* 0x0000001026227211 */ /* 0x080fe200078208ff */
[----:B------:R4:W5:Y:S01]  /*0990*/  LDG.E.U16 R22, desc[UR28][R30.64] ;  /* 0x0000001c1e167981 */ /* 0x000962000c1e1500 */
[C---:B0-----:R-:W-:Y:S01]  /*09a0*/  IMAD R26, R19.reuse, 0x2, R24 ;  /* 0x00000002131a7824 */ /* 0x041fe200078e0218 */
[-C--:B------:R-:W-:Y:S02]  /*09b0*/  LEA.HI.X.SX32 R33, R36, R17.reuse, 0x1, P0 ;  /* 0x0000001124217211 */ /* 0x080fe400000f0eff */
[-C--:B------:R-:W-:Y:S01]  /*09c0*/  LEA R36, P0, R24, R16.reuse, 0x1 ;  /* 0x0000001018247211 */ /* 0x080fe200078008ff */
[C---:B-1----:R-:W-:Y:S01]  /*09d0*/  IMAD R28, R19.reuse, 0x2, R26 ;  /* 0x00000002131c7824 */ /* 0x042fe200078e021a */
[-C--:B------:R-:W-:Y:S01]  /*09e0*/  LEA.HI.X.SX32 R35, R38, R17.reuse, 0x1, P1 ;  /* 0x0000001126237211 */ /* 0x080fe200008f0eff */
[----:B------:R-:W5:Y:S01]  /*09f0*/  LDG.E.U16 R27, desc[UR28][R32.64] ;  /* 0x0000001c201b7981 */ /* 0x000f62000c1e1500 */
[-C--:B------:R-:W-:Y:S01]  /*0a00*/  LEA.HI.X.SX32 R37, R24, R17.reuse, 0x1, P0 ;  /* 0x0000001118257211 */ /* 0x080fe200000f0eff */
[C---:B------:R-:W-:Y:S01]  /*0a10*/  IMAD R44, R19.reuse, 0x2, R28 ;  /* 0x00000002132c7824 */ /* 0x040fe200078e021c */
[CC--:B------:R-:W-:Y:S01]  /*0a20*/  LEA R38, P0, R26.reuse, R16.reuse, 0x1 ;  /* 0x000000101a267211 */ /* 0x0c0fe200078008ff */
[----:B------:R0:W5:Y:S02]  /*0a30*/  LDG.E.U16 R24, desc[UR28][R34.64] ;  /* 0x0000001c22187981 */ /* 0x000164000c1e1500 */
[----:B------:R-:W-:Y:S01]  /*0a40*/  IMAD R46, R19, 0x2, R44 ;  /* 0x00000002132e7824 */ /* 0x000fe200078e022c */
[----:B------:R-:W-:Y:S01]  /*0a50*/  LEA.HI.X.SX32 R39, R26, R17, 0x1, P0 ;  /* 0x000000111a277211 */ /* 0x000fe200000f0eff */
[----:B------:R1:W5:Y:S01]  /*0a60*/  LDG.E.U16 R29, desc[UR28][R36.64] ;  /* 0x0000001c241d7981 */ /* 0x000362000c1e1500 */
[----:B----4-:R-:W-:-:S02]  /*0a70*/  LEA R30, P0, R28, R16, 0x1 ;  /* 0x000000101c1e7211 */ /* 0x010fc400078008ff */
[-C--:B------:R-:W-:Y:S01]  /*0a80*/  LEA R40, P1, R44, R16.reuse, 0x1 ;  /* 0x000000102c287211 */ /* 0x080fe200078208ff */
[----:B------:R-:W5:Y:S01]  /*0a90*/  LDG.E.U16 R26, desc[UR28][R38.64] ;  /* 0x0000001c261a7981 */ /* 0x000f62000c1e1500 */
[-C--:B------:R-:W-:Y:S01]  /*0aa0*/  LEA.HI.X.SX32 R31, R28, R17.reuse, 0x1, P0 ;  /* 0x000000111c1f7211 */ /* 0x080fe200000f0eff */
[C---:B0-----:R-:W-:Y:S01]  /*0ab0*/  IMAD R34, R19.reuse, 0x2, R46 ;  /* 0x0000000213227824 */ /* 0x041fe200078e022e */
[-C--:B------:R-:W-:Y:S02]  /*0ac0*/  LEA R32, P0, R46, R16.reuse, 0x1 ;  /* 0x000000102e207211 */ /* 0x080fe400078008ff */
[-C--:B------:R-:W-:Y:S01]  /*0ad0*/  LEA.HI.X.SX32 R41, R44, R17.reuse, 0x1, P1 ;  /* 0x000000112c297211 */ /* 0x080fe200008f0eff */
[C---:B------:R-:W-:Y:S01]  /*0ae0*/  IMAD R44, R19.reuse, 0x2, R34 ;  /* 0x00000002132c7824 */ /* 0x040fe200078e0222 */
[----:B------:R-:W-:Y:S01]  /*0af0*/  LEA.HI.X.SX32 R33, R46, R17, 0x1, P0 ;  /* 0x000000112e217211 */ /* 0x000fe200000f0eff */
[----:B------:R-:W5:Y:S01]  /*0b00*/  LDG.E.U16 R31, desc[UR28][R30.64] ;  /* 0x0000001c1e1f7981 */ /* 0x000f62000c1e1500 */
[----:B-1----:R-:W-:Y:S01]  /*0b10*/  LEA R36, P0, R34, R16, 0x1 ;  /* 0x0000001022247211 */ /* 0x002fe200078008ff */
[----:B------:R-:W-:-:S02]  /*0b20*/  IMAD R46, R19, 0x2, R44 ;  /* 0x00000002132e7824 */ /* 0x000fc400078e022c */
[----:B------:R0:W5:Y:S01]  /*0b30*/  LDG.E.U16 R28, desc[UR28][R40.64] ;  /* 0x0000001c281c7981 */ /* 0x000162000c1e1500 */
[-C--:B------:R-:W-:Y:S01]  /*0b40*/  LEA.HI.X.SX32 R37, R34, R17.reuse, 0x1, P0 ;  /* 0x0000001122257211 */ /* 0x080fe200000f0eff */
[C---:B------:R-:W-:Y:S01]  /*0b50*/  IMAD R48, R19.reuse, 0x2, R46 ;  /* 0x0000000213307824 */ /* 0x040fe200078e022e */
[CC--:B------:R-:W-:Y:S01]  /*0b60*/  LEA R34, P0, R44.reuse, R16.reuse, 0x1 ;  /* 0x000000102c227211 */ /* 0x0c0fe200078008ff */
[----:B------:R2:W5:Y:S02]  /*0b70*/  LDG.E.U16 R33, desc[UR28][R32.64] ;  /* 0x0000001c20217981 */ /* 0x000564000c1e1500 */
[C---:B------:R-:W-:Y:S01]  /*0b80*/  IMAD R50, R19.reuse, 0x2, R48 ;  /* 0x0000000213327824 */ /* 0x040fe200078e0230 */
[----:B------:R-:W-:Y:S01]  /*0b90*/  LEA.HI.X.SX32 R35, R44, R17, 0x1, P0 ;  /* 0x000000112c237211 */ /* 0x000fe200000f0eff */
[----:B------:R-:W5:Y:S01]  /*0ba0*/  LDG.E.U16 R30, desc[UR28][R36.64] ;  /* 0x0000001c241e7981 */ /* 0x000f62000c1e1500 */
[-C--:B0-----:R-:W-:Y:S01]  /*0bb0*/  LEA R40, P0, R48, R16.reuse, 0x1 ;  /* 0x0000001030287211 */ /* 0x081fe200078008ff */
[----:B------:R-:W-:Y:S01]  /*0bc0*/  IMAD R52, R19, 0x2, R50 ;  /* 0x0000000213347824 */ /* 0x000fe200078e0232 */
[----:B------:R-:W-:-:S02]  /*0bd0*/  LEA R38, P1, R46, R16, 0x1 ;  /* 0x000000102e267211 */ /* 0x000fc400078208ff */
[----:B------:R0:W5:Y:S01]  /*0be0*/  LDG.E.U16 R35, desc[UR28][R34.64] ;  /* 0x0000001c22237981 */ /* 0x000162000c1e1500 */
[----:B--2---:R-:W-:Y:S01]  /*0bf0*/  IMAD R32, R12, R59, RZ ;  /* 0x0000003b0c207224 */ /* 0x004fe200078e02ff */
[-C--:B------:R-:W-:Y:S01]  /*0c00*/  LEA.HI.X.SX32 R41, R48, R17.reuse, 0x1, P0 ;  /* 0x0000001130297211 */ /* 0x080fe200000f0eff */
[----:B------:R-:W-:Y:S01]  /*0c10*/  IMAD R19, R19, 0x2, R52 ;  /* 0x0000000213137824 */ /* 0x000fe200078e0234 */
[-C--:B------:R-:W-:Y:S02]  /*0c20*/  LEA R44, P0, R50, R16.reuse, 0x1 ;  /* 0x00000010322c7211 */ /* 0x080fe400078008ff */
[----:B------:R-:W-:Y:S01]  /*0c30*/  LEA.HI.X.SX32 R39, R46, R17, 0x1, P1 ;  /* 0x000000112e277211 */ /* 0x000fe200008f0eff */
[----:B0-----:R-:W-:Y:S01]  /*0c40*/  IMAD R34, R59, 0x2, R32 ;  /* 0x000000023b227824 */ /* 0x001fe200078e0220 */
[----:B------:R-:W-:-:S03]  /*0c50*/  LEA R46, P1, R52, R16, 0x1 ;  /* 0x00000010342e7211 */ /* 0x000fc600078208ff */
[----:B------:R0:W5:Y:S01]  /*0c60*/  LDG.E.U16 R48, desc[UR28][R38.64] ;  /* 0x0000001c26307981 */ /* 0x000162000c1e1500 */
[-C--:B------:R-:W-:Y:S02]  /*0c70*/  LEA.HI.X.SX32 R45, R50, R17.reuse, 0x1, P0 ;  /* 0x00000011322d7211 */ /* 0x080fe400000f0eff */
[----:B------:R-:W-:Y:S01]  /*0c80*/  LEA R36, R59, R34, 0x1 ;  /* 0x000000223b247211 */ /* 0x000fe200078e08ff */
[----:B------:R-:W-:Y:S01]  /*0c90*/  IMAD R58, R58, UR8, RZ ;  /* 0x000000083a3a7c24 */ /* 0x000fe2000f8e02ff */
[----:B------:R-:W-:Y:S01]  /*0ca0*/  LEA R16, P0, R19, R16, 0x1 ;  /* 0x0000001013107211 */ /* 0x000fe200078008ff */
[----:B------:R1:W5:Y:S01]  /*0cb0*/  LDG.E.U16 R41, desc[UR28][R40.64] ;  /* 0x0000001c28297981 */ /* 0x000362000c1e1500 */
[----:B------:R-:W-:Y:S02]  /*0cc0*/  LOP3.LUT R12, R0, 0x3f, RZ, 0xc0, !PT ;  /* 0x0000003f000c7812 */ /* 0x000fe400078ec0ff */
[-C--:B------:R-:W-:Y:S01]  /*0cd0*/  LEA.HI.X.SX32 R47, R52, R17.reuse, 0x1, P1 ;  /* 0x00000011342f7211 */ /* 0x080fe200008f0eff */
[----:B0-----:R-:W-:Y:S01]  /*0ce0*/  IMAD R38, R59, 0x2, R36 ;  /* 0x000000023b267824 */ /* 0x001fe200078e0224 */
[----:B------:R-:W-:Y:S01]  /*0cf0*/  LEA.HI.X.SX32 R17, R19, R17, 0x1, P0 ;  /* 0x0000001113117211 */ /* 0x000fe200000f0eff */
[----:B------:R-:W-:Y:S01]  /*0d00*/  IMAD R12, R12, UR4, RZ ;  /* 0x000000040c0c7c24 */ /* 0x000fe2000f8e02ff */
[----:B------:R-:W-:Y:S01]  /*0d10*/  SHF.R.U32.HI R19, RZ, 0x5, R0 ;  /* 0x00000005ff137819 */ /* 0x000fe20000011600 */
[----:B------:R0:W5:Y:S01]  /*0d20*/  LDG.E.U16 R50, desc[UR28][R44.64] ;  /* 0x0000001c2c327981 */ /* 0x000162000c1e1500 */
[----:B-1----:R-:W-:-:S03]  /*0d30*/  LOP3.LUT R40, R0, 0x3f, RZ, 0xc0, !PT ;  /* 0x0000003f00287812 */ /* 0x002fc600078ec0ff */
[----:B------:R1:W5:Y:S01]  /*0d40*/  LDG.E.U16 R52, desc[UR28][R16.64] ;  /* 0x0000001c10347981 */ /* 0x000362000c1e1500 */
[----:B------:R-:W-:Y:S02]  /*0d50*/  R2UR UR21, R19 ;  /* 0x00000000131572ca */ /* 0x000fe400000e0000 */
[----:B------:R-:W-:Y:S01]  /*0d60*/  SHF.R.S32.HI R19, RZ, 0x6, R0 ;  /* 0x00000006ff137819 */ /* 0x000fe20000011400 */
[----:B------:R2:W5:Y:S01]  /*0d70*/  LDG.E.U16 R47, desc[UR28][R46.64] ;  /* 0x0000001c2e2f7981 */ /* 0x000562000c1e1500 */
[C---:B0-----:R-:W-:Y:S02]  /*0d80*/  IMAD R44, R59.reuse, 0x2, R38 ;  /* 0x000000023b2c7824 */ /* 0x041fe400078e0226 */
[----:B-1----:R-:W-:Y:S02]  /*0d90*/  IMAD.SHL.U32 R16, R12, 0x2, RZ ;  /* 0x000000020c107824 */ /* 0x002fe400078e00ff */
[----:B------:R-:W-:Y:S02]  /*0da0*/  IMAD.SHL.U32 R17, R58, 0x2, RZ ;  /* 0x000000023a117824 */ /* 0x000fe400078e00ff */
[----:B--2---:R-:W-:Y:S01]  /*0db0*/  IMAD R46, R59, 0x2, R44 ;  /* 0x000000023b2e7824 */ /* 0x004fe200078e022c */
[----:B------:R-:W-:Y:S01]  /*0dc0*/  SGXT R19, R19, 0x1 ;  /* 0x000000011313781a */ /* 0x000fe20000000200 */
[----:B------:R-:W-:Y:S01]  /*0dd0*/  IMAD.SHL.U32 R40, R40, 0x2, RZ ;  /* 0x0000000228287824 */ /* 0x000fe200078e00ff */
[----:B------:R-:W-:Y:S01]  /*0de0*/  IADD3 R87, P0, P1, R16, R54, R17 ;  /* 0x0000003610577210 */ /* 0x000fe2000791e011 */
[----:B------:R-:W-:-:S04]  /*0df0*/  IMAD.HI R12, R12, 0x2, RZ ;  /* 0x000000020c0c7827 */ /* 0x000fc800078e02ff */
[----:B------:R-:W-:Y:S01]  /*0e00*/  IMAD.HI R58, R58, 0x2, RZ ;  /* 0x000000023a3a7827 */ /* 0x000fe200078e02ff */
[----:B------:R-:W-:-:S03]  /*0e10*/  LOP3.LUT R40, R40, 0x90, R19, 0x78, !PT ;  /* 0x0000009028287812 */ /* 0x000fc600078e7813 */
[----:B------:R-:W-:Y:S01]  /*0e20*/  IMAD R16, R59, 0x2, R46 ;  /* 0x000000023b107824 */ /* 0x000fe200078e022e */
[----:B------:R-:W-:-:S03]  /*0e30*/  IADD3.X R19, PT, PT, R12, R55, R58, P0, P1 ;  /* 0x000000370c137210 */ /* 0x000fc600007e243a */
[C---:B------:R-:W-:Y:S01]  /*0e40*/  IMAD R12, R59.reuse, 0x2, R16 ;  /* 0x000000023b0c7824 */ /* 0x040fe200078e0210 */
[----:B---3--:R-:W-:Y:S02]  /*0e50*/  R2UR UR10, R42 ;  /* 0x000000002a0a72ca */ /* 0x008fe400000e0000 */
[-C--:B------:R-:W-:Y:S01]  /*0e60*/  LEA R116, P0, R32, R87.reuse, 0x1 ;  /* 0x0000005720747211 */ /* 0x080fe200078008ff */
[C---:B------:R-:W-:Y:S01]  /*0e70*/  IMAD R42, R59.reuse, 0x2, R12 ;  /* 0x000000023b2a7824 */ /* 0x040fe200078e020c */
[----:B------:R-:W-:Y:S02]  /*0e80*/  LEA R114, P1, R34, R87, 0x1 ;  /* 0x0000005722727211 */ /* 0x000fe400078208ff */
[----:B------:R-:W-:Y:S01]  /*0e90*/  LEA.HI.X.SX32 R117, R32, R19, 0x1, P0 ;  /* 0x0000001320757211 */ /* 0x000fe200000f0eff */
[C---:B------:R-:W-:Y:S01]  /*0ea0*/  IMAD R32, R59.reuse, 0x2, R42 ;  /* 0x000000023b207824 */ /* 0x040fe200078e022a */
[----:B------:R-:W-:Y:S02]  /*0eb0*/  LEA R112, P2, R36, R87, 0x1 ;  /* 0x0000005724707211 */ /* 0x000fe400078408ff */
[----:B------:R-:W-:Y:S01]  /*0ec0*/  LEA.HI.X.SX32 R115, R34, R19, 0x1, P1 ;  /* 0x0000001322737211 */ /* 0x000fe200008f0eff */
[----:B------:R-:W-:Y:S01]  /*0ed0*/  IMAD R34, R59, 0x2, R32 ;  /* 0x000000023b227824 */ /* 0x000fe200078e0220 */
[----:B------:R-:W-:-:S02]  /*0ee0*/  LEA R108, P1, R44, R87, 0x1 ;  /* 0x000000572c6c7211 */ /* 0x000fc400078208ff */
[----:B------:R-:W-:Y:S01]  /*0ef0*/  LEA.HI.X.SX32 R113, R36, R19, 0x1, P2 ;  /* 0x0000001324717211 */ /* 0x000fe200010f0eff */
[C---:B------:R-:W-:Y:S01]  /*0f00*/  IMAD R36, R59.reuse, 0x2, R34 ;  /* 0x000000023b247824 */ /* 0x040fe200078e0222 */
[----:B------:R-:W-:Y:S02]  /*0f10*/  LEA R110, P0, R38, R87, 0x1 ;  /* 0x00000057266e7211 */ /* 0x000fe400078008ff */
[-C--:B------:R-:W-:Y:S02]  /*0f20*/  LEA.HI.X.SX32 R109, R44, R19.reuse, 0x1, P1 ;  /* 0x000000132c6d7211 */ /* 0x080fe400008f0eff */
[----:B------:R-:W-:Y:S01]  /*0f30*/  LEA.HI.X.SX32 R111, R38, R19, 0x1, P0 ;  /* 0x00000013266f7211 */ /* 0x000fe200000f0eff */
[----:B------:R-:W-:Y:S01]  /*0f40*/  IMAD R38, R59, 0x2, R36 ;  /* 0x000000023b267824 */ /* 0x000fe200078e0224 */
[-C--:B------:R-:W-:Y:S02]  /*0f50*/  LEA R102, P1, R12, R87.reuse, 0x1 ;  /* 0x000000570c667211 */ /* 0x080fe400078208ff */
[----:B------:R-:W-:-:S02]  /*0f60*/  LEA R106, P2, R46, R87, 0x1 ;  /* 0x000000572e6a7211 */ /* 0x000fc400078408ff */
[----:B------:R-:W-:Y:S02]  /*0f70*/  LEA R104, P0, R16, R87, 0x1 ;  /* 0x0000005710687211 */ /* 0x000fe400078008ff */
[-C--:B------:R-:W-:Y:S01]  /*0f80*/  LEA.HI.X.SX32 R103, R12, R19.reuse, 0x1, P1 ;  /* 0x000000130c677211 */ /* 0x080fe200008f0eff */
[C---:B------:R-:W-:Y:S01]  /*0f90*/  IMAD R12, R59.reuse, 0x2, R38 ;  /* 0x000000023b0c7824 */ /* 0x040fe200078e0226 */
[----:B------:R-:W-:Y:S02]  /*0fa0*/  LEA.HI.X.SX32 R107, R46, R19, 0x1, P2 ;  /* 0x000000132e6b7211 */ /* 0x000fe400010f0eff */
[----:B------:R-:W-:Y:S02]  /*0fb0*/  LEA R100, P2, R42, R87, 0x1 ;  /* 0x000000572a647211 */ /* 0x000fe400078408ff */
[-C--:B------:R-:W-:Y:S01]  /*0fc0*/  LEA.HI.X.SX32 R105, R16, R19.reuse, 0x1, P0 ;  /* 0x0000001310697211 */ /* 0x080fe200000f0eff */
[----:B------:R-:W-:Y:S01]  /*0fd0*/  IMAD R16, R59, 0x2, R12 ;  /* 0x000000023b107824 */ /* 0x000fe200078e020c */
[----:B------:R-:W-:-:S02]  /*0fe0*/  LEA.HI.X.SX32 R101, R42, R19, 0x1, P2 ;  /* 0x000000132a657211 */ /* 0x000fc400010f0eff */
[-C--:B------:R-:W-:Y:S01]  /*0ff0*/  LEA R98, P0, R32, R87.reuse, 0x1 ;  /* 0x0000005720627211 */ /* 0x080fe200078008ff */
[----:B------:R-:W-:Y:S01]  /*1000*/  IMAD R17, R59, 0x2, R16 ;  /* 0x000000023b117824 */ /* 0x000fe200078e0210 */
[-C--:B------:R-:W-:Y:S02]  /*1010*/  LEA R96, P1, R34, R87.reuse, 0x1 ;  /* 0x0000005722607211 */ /* 0x080fe400078208ff */
[----:B------:R-:W-:Y:S02]  /*1020*/  LEA R94, P2, R36, R87, 0x1 ;  /* 0x00000057245e7211 */ /* 0x000fe400078408ff */
[-C--:B------:R-:W-:Y:S02]  /*1030*/  LEA.HI.X.SX32 R99, R32, R19.reuse, 0x1, P0 ;  /* 0x0000001320637211 */ /* 0x080fe400000f0eff */
[-C--:B------:R-:W-:Y:S02]  /*1040*/  LEA.HI.X.SX32 R97, R34, R19.reuse, 0x1, P1 ;  /* 0x0000001322617211 */ /* 0x080fe400008f0eff */
[----:B------:R-:W-:-:S02]  /*1050*/  LEA.HI.X.SX32 R95, R36, R19, 0x1, P2 ;  /* 0x00000013245f7211 */ /* 0x000fc400010f0eff */
[-C--:B------:R-:W-:Y:S02]  /*1060*/  LEA R92, P0, R38, R87.reuse, 0x1 ;  /* 0x00000057265c7211 */ /* 0x080fe400078008ff */
[-C--:B------:R-:W-:Y:S02]  /*1070*/  LEA R90, P1, R12, R87.reuse, 0x1 ;  /* 0x000000570c5a7211 */ /* 0x080fe400078208ff */
[-C--:B------:R-:W-:Y:S02]  /*1080*/  LEA R88, P2, R16, R87.reuse, 0x1 ;  /* 0x0000005710587211 */ /* 0x080fe400078408ff */
[----:B------:R-:W-:Y:S02]  /*1090*/  LEA R86, P3, R17, R87, 0x1 ;  /* 0x0000005711567211 */ /* 0x000fe400078608ff */
[-C--:B------:R-:W-:Y:S02]  /*10a0*/  LEA.HI.X.SX32 R93, R38, R19.reuse, 0x1, P0 ;  /* 0x00000013265d7211 */ /* 0x080fe400000f0eff */
[----:B------:R-:W-:-:S02]  /*10b0*/  LEA.HI.X.SX32 R91, R12, R19, 0x1, P1 ;  /* 0x000000130c5b7211 */ /* 0x000fc400008f0eff */
[-C--:B------:R-:W-:Y:S02]  /*10c0*/  LEA.HI.X.SX32 R89, R16, R19.reuse, 0x1, P2 ;  /* 0x0000001310597211 */ /* 0x080fe400010f0eff */
[----:B------:R-:W-:Y:S01]  /*10d0*/  LEA.HI.X.SX32 R87, R17, R19, 0x1, P3 ;  /* 0x0000001311577211 */ /* 0x000fe200018f0eff */
[----:B------:R-:W-:Y:S06]  /*10e0*/  @P5 BRA `(.L_x_5) ;  /* 0x0000000000185947 */ /* 0x000fec0003800000 */
[----:B------:R-:W-:Y:S01]  /*10f0*/  ELECT P0, URZ, PT ;  /* 0x0000000000ff782f */ /* 0x000fe20003800000 */
[----:B------:R-:W-:Y:S01]  /*1100*/  IMAD.MOV.U32 R12, RZ, RZ, 0x1 ;  /* 0x00000001ff0c7424 */ /* 0x000fe200078e00ff */
[----:B------:R-:W-:Y:S01]  /*1110*/  UMOV UR4, 0x40 ;  /* 0x0000004000047882 */ /* 0x000fe20000000000 */
[----:B------:R-:W-:Y:S01]  /*1120*/  UVIRTCOUNT.DEALLOC.SMPOOL 0x80 ;  /* 0x000000800000784c */ /* 0x000fe20000000000 */
[----:B------:R-:W-:-:S09]  /*1130*/  ULEA UR4, UR6, UR4, 0x18 ;  /* 0x0000000406047291 */ /* 0x000fd2000f8ec0ff */
[----:B------:R0:W-:Y:S03]  /*1140*/  @P0 STS.U8 [UR4], R12 ;  /* 0x0000000cff000988 */ /* 0x0001e60008000004 */
.L_x_5:
[----:B------:R-:W-:Y:S01]  /*1150*/  USHF.L.U32 UR4, UR21, 0x15, URZ ;  /* 0x0000001515047899 */ /* 0x000fe200080006ff */
[C---:B------:R-:W-:Y:S01]  /*1160*/  LOP3.LUT R39, R40.reuse, 0x20, RZ, 0x3c, !PT ;  /* 0x0000002028277812 */ /* 0x040fe200078e3cff */
[----:B-----5:R-:W-:Y:S01]  /*1170*/  STS.U16 [R40+UR9], R5 ;  /* 0x0000000528007988 */ /* 0x020fe20008000409 */
[C---:B------:R-:W-:Y:S01]  /*1180*/  LOP3.LUT R38, R40.reuse, 0x40, RZ, 0x3c, !PT ;  /* 0x0000004028267812 */ /* 0x040fe200078e3cff */
[----:B------:R-:W-:Y:S01]  /*1190*/  ULOP3.LUT UR4, UR4, 0x600000, URZ, 0xc0, !UPT ;  /* 0x0060000004047892 */ /* 0x000fe2000f8ec0ff */
[----:B------:R-:W-:Y:S01]  /*11a0*/  LOP3.LUT R37, R40, 0x60, RZ, 0x3c, !PT ;  /* 0x0000006028257812 */ /* 0x000fe200078e3cff */
[----:B------:R-:W-:Y:S01]  /*11b0*/  STS.U16 [R40+UR9+0x400], R9 ;  /* 0x0004000928007988 */ /* 0x000fe20008000409 */
[----:B------:R-:W-:Y:S01]  /*11c0*/  LOP3.LUT P6, RZ, R0, 0x7f, RZ, 0xc0, !PT ;  /* 0x0000007f00ff7812 */ /* 0x000fe200078cc0ff */
[----:B------:R-:W-:Y:S01]  /*11d0*/  UIADD3 UR11, UPT, UPT, UR10, UR4, URZ ;  /* 0x000000040a0b7290 */ /* 0x000fe2000fffe0ff */
[----:B------:R-:W-:Y:S01]  /*11e0*/  VIADD R36, R43, 0x40 ;  /* 0x000000402b247836 */ /* 0x000fe20000000000 */
[----:B------:R1:W-:Y:S01]  /*11f0*/  STS.U16 [R40+UR9+0x800], R13 ;  /* 0x0008000d28007988 */ /* 0x0003e20008000409 */
[----:B------:R-:W-:Y:S01]  /*1200*/  UMOV UR13, 0x1 ;  /* 0x00000001000d7882 */ /* 0x000fe20000000000 */
[----:B------:R-:W-:Y:S01]  /*1210*/  PRMT R19, RZ, 0x7610, R19 ;  /* 0x00007610ff137816 */ /* 0x000fe20000000013 */
[----:B------:R-:W2:Y:S01]  /*1220*/  LDCU.64 UR6, c[0x0][0x3d0] ;  /* 0x00007a00ff0677ac */ /* 0x000ea20008000a00 */
[----:B------:R3:W-:Y:S01]  /*1230*/  STS.U16 [R40+UR9+0xc00], R21 ;  /* 0x000c001528007988 */ /* 0x0007e20008000409 */
[----:B------:R-:W-:-:S02]  /*1240*/  ISETP.GT.AND P0, PT, R36, RZ, PT ;  /* 0x000000ff2400720c */ /* 0x000fc40003f04270 */
[----:B0-----:R-:W-:Y:S01]  /*1250*/  PRMT R12, RZ, 0x7610, R12 ;  /* 0x00007610ff0c7816 */ /* 0x001fe2000000000c */
[----:B------:R0:W-:Y:S01]  /*1260*/  STS.U16 [R40+UR9+0x1000], R25 ;  /* 0x0010001928007988 */ /* 0x0001e20008000409 */
[----:B------:R-:W-:Y:S01]  /*1270*/  PRMT R16, RZ, 0x7610, R16 ;  /* 0x00007610ff107816 */ /* 0x000fe20000000010 */
[----:B------:R-:W-:Y:S01]  /*1280*/  VOTEU.ALL UP0, P6 ;  /* 0x0000000000ff7886 */ /* 0x000fe20003000000 */
[----:B------:R-:W-:Y:S01]  /*1290*/  VOTEU.ALL UP1, P6 ;  /* 0x0000000000ff7886 */ /* 0x000fe20003020000 */
[----:B------:R-:W-:Y:S01]  /*12a0*/  STS.U16 [R40+UR9+0x1400], R29 ;  /* 0x0014001d28007988 */ /* 0x000fe20008000409 */
[----:B-1----:R-:W-:Y:S02]  /*12b0*/  PRMT R13, RZ, 0x7610, R13 ;  /* 0x00007610ff0d7816 */ /* 0x002fe4000000000d */
[----:B------:R-:W-:-:S04]  /*12c0*/  @!UP0 UIADD3 UR4, UPT, UPT, -UR13, 0x100000, URZ ;  /* 0x001000000d048890 */ /* 0x000fc8000fffe1ff */
[----:B------:R-:W-:Y:S02]  /*12d0*/  @!UP0 USHF.L.U32 UR5, UR4, 0xb, URZ ;  /* 0x0000000b04058899 */ /* 0x000fe400080006ff */
[----:B------:R-:W-:Y:S01]  /*12e0*/  @!UP0 USHF.L.U32 UR4, UR4, 0x1, URZ ;  /* 0x0000000104048899 */ /* 0x000fe200080006ff */
[----:B------:R1:W-:Y:S01]  /*12f0*/  STS.U16 [R40+UR9+0x1800], R33 ;  /* 0x0018002128007988 */ /* 0x0003e20008000409 */
[----:B---3--:R-:W-:Y:S01]  /*1300*/  PRMT R21, RZ, 0x7610, R21 ;  /* 0x00007610ff157816 */ /* 0x008fe20000000015 */
[----:B0-----:R-:W0:Y:S01]  /*1310*/  LDC R25, c[0x0][0x3d8] ;  /* 0x0000f600ff197b82 */ /* 0x001e220000000800 */
[----:B------:R-:W-:Y:S01]  /*1320*/  PRMT R17, RZ, 0x7610, R17 ;  /* 0x00007610ff117816 */ /* 0x000fe20000000011 */
[----:B------:R-:W-:Y:S04]  /*1330*/  STS.U16 [R40+UR9+0x1c00], R41 ;  /* 0x001c002928007988 */ /* 0x000fe80008000409 */
[----:B------:R-:W-:Y:S01]  /*1340*/  STS.U16 [R39+UR9+0x100], R2 ;  /* 0x0001000227007988 */ /* 0x000fe20008000409 */
[----:B-1----:R-:W-:-:S03]  /*1350*/  PRMT R33, RZ, 0x7610, R33 ;  /* 0x00007610ff217816 */ /* 0x002fc60000000021 */
[----:B------:R-:W-:Y:S04]  /*1360*/  STS.U16 [R39+UR9+0x500], R6 ;  /* 0x0005000627007988 */ /* 0x000fe80008000409 */
[----:B------:R-:W-:Y:S04]  /*1370*/  STS.U16 [R39+UR9+0x900], R10 ;  /* 0x0009000a27007988 */ /* 0x000fe80008000409 */
[----:B------:R1:W-:Y:S04]  /*1380*/  STS.U16 [R39+UR9+0xd00], R18 ;  /* 0x000d001227007988 */ /* 0x0003e80008000409 */
[----:B------:R3:W-:Y:S04]  /*1390*/  STS.U16 [R39+UR9+0x1100], R22 ;  /* 0x0011001627007988 */ /* 0x0007e80008000409 */
[----:B------:R4:W-:Y:S01]  /*13a0*/  STS.U16 [R39+UR9+0x1500], R26 ;  /* 0x0015001a27007988 */ /* 0x0009e20008000409 */
[----:B-1----:R-:W-:-:S03]  /*13b0*/  PRMT R18, RZ, 0x7610, R18 ;  /* 0x00007610ff127816 */ /* 0x002fc60000000012 */
[----:B------:R-:W-:Y:S01]  /*13c0*/  STS.U16 [R39+UR9+0x1900], R30 ;  /* 0x0019001e27007988 */ /* 0x000fe20008000409 */
[----:B---3--:R-:W-:-:S03]  /*13d0*/  PRMT R22, RZ, 0x7610, R22 ;  /* 0x00007610ff167816 */ /* 0x008fc60000000016 */
[----:B------:R-:W-:Y:S01]  /*13e0*/  STS.U16 [R39+UR9+0x1d00], R50 ;  /* 0x001d003227007988 */ /* 0x000fe20008000409 */
[----:B----4-:R-:W-:-:S03]  /*13f0*/  PRMT R26, RZ, 0x7610, R26 ;  /* 0x00007610ff1a7816 */ /* 0x010fc6000000001a */
[----:B------:R-:W-:Y:S04]  /*1400*/  STS.U16 [R38+UR9+0x200], R7 ;  /* 0x0002000726007988 */ /* 0x000fe80008000409 */
[----:B------:R1:W-:Y:S04]  /*1410*/  STS.U16 [R38+UR9+0x600], R11 ;  /* 0x0006000b26007988 */ /* 0x0003e80008000409 */
[----:B------:R3:W-:Y:S04]  /*1420*/  STS.U16 [R38+UR9+0xa00], R15 ;  /* 0x000a000f26007988 */ /* 0x0007e80008000409 */
[----:B------:R-:W-:Y:S01]  /*1430*/  STS.U16 [R38+UR9+0xe00], R23 ;  /* 0x000e001726007988 */ /* 0x000fe20008000409 */
[----:B-1----:R-:W-:-:S03]  /*1440*/  PRMT R11, RZ, 0x7610, R11 ;  /* 0x00007610ff0b7816 */ /* 0x002fc6000000000b */
[----:B------:R-:W-:Y:S01]  /*1450*/  STS.U16 [R38+UR9+0x1200], R27 ;  /* 0x0012001b26007988 */ /* 0x000fe20008000409 */
[----:B---3--:R-:W-:-:S03]  /*1460*/  PRMT R15, RZ, 0x7610, R15 ;  /* 0x00007610ff0f7816 */ /* 0x008fc6000000000f */
[----:B------:R1:W-:Y:S04]  /*1470*/  STS.U16 [R38+UR9+0x1600], R31 ;  /* 0x0016001f26007988 */ /* 0x0003e80008000409 */
        /* <DEDUP_REMOVED lines=9> */
[----:B------:R1:W-:Y:S01]  /*1510*/  STS.U16 [R37+UR9+0x1700], R28 ;  /* 0x0017001c25007988 */ /* 0x0003e20008000409 */
[----:B---3--:R-:W-:-:S03]  /*1520*/  PRMT R20, RZ, 0x7610, R20 ;  /* 0x00007610ff147816 */ /* 0x008fc60000000014 */
[----:B------:R-:W-:Y:S01]  /*1530*/  STS.U16 [R37+UR9+0x1b00], R48 ;  /* 0x001b003025007988 */ /* 0x000fe20008000409 */
[----:B----4-:R-:W-:-:S03]  /*1540*/  PRMT R24, RZ, 0x7610, R24 ;  /* 0x00007610ff187816 */ /* 0x010fc60000000018 */
[----:B------:R3:W-:Y:S01]  /*1550*/  STS.U16 [R37+UR9+0x1f00], R52 ;  /* 0x001f003425007988 */ /* 0x0007e20008000409 */
[----:B------:R-:W-:Y:S01]  /*1560*/  STTM.16dp32bit_t0_t15.x32 tmem[UR11], RZ ;  /* 0x000000ff000079ed */ /* 0x000fe20008a8000b */
[----:B------:R-:W-:Y:S01]  /*1570*/  STTM.16dp32bit_t16_t31.x32 tmem[UR11+0x20], RZ ;  /* 0x000020ff000079ed */ /* 0x000fe20008aa000b */
[----:B------:R-:W4:Y:S02]  /*1580*/  FENCE.VIEW.ASYNC.T ;  /* 0x00000000000073c6 */ /* 0x000f240000000200 */
[----:B----4-:R-:W-:Y:S01]  /*1590*/  BAR.SYNC.DEFER_BLOCKING 0x0 ;  /* 0x0000000000007b1d */ /* 0x010fe20000010000 */
[----:B------:R-:W-:-:S07]  /*15a0*/  SHF.R.U32.HI R2, RZ, 0x5, R0 ;  /* 0x00000005ff027819 */ /* 0x000fce0000011600 */
[----:B-1----:R-:W1:Y:S01]  /*15b0*/  LDC.64 R28, c[0x0][0x390] ;  /* 0x0000e400ff1c7b82 */ /* 0x002e620000000a00 */
[----:B------:R-:W4:Y:S02]  /*15c0*/  FENCE.VIEW.ASYNC.S ;  /* 0x00000000000073c6 */ /* 0x000f240000000000 */
[----:B----4-:R4:W0:Y:S05]  /*15d0*/  @!UP1 SYNCS.EXCH.64 URZ, [UR9+0x5000], UR4 ;  /* 0x0050000409ff95b2 */ /* 0x01082a0008000100 */
[----:B0-----:R-:W-:Y:S06]  /*15e0*/  BAR.SYNC.DEFER_BLOCKING 0x0 ;  /* 0x0000000000007b1d */ /* 0x001fec0000010000 */
[----:B------:R-:W3:Y:S04]  /*15f0*/  @P0 LDG.E.U16 R11, desc[UR28][R116.64] ;  /* 0x0000001c740b0981 */ /* 0x000ee8000c1e1500 */
        /* <DEDUP_REMOVED lines=14> */
[----:B------:R-:W3:Y:S01]  /*16e0*/  @P0 LDG.E.U16 R26, desc[UR28][R86.64] ;  /* 0x0000001c561a0981 */ /* 0x000ee2000c1e1500 */
[----:B------:R-:W-:Y:S01]  /*16f0*/  SGXT.U32 R2, R2, 0x2 ;  /* 0x000000020202781a */ /* 0x000fe20000000000 */
[----:B--2---:R-:W-:Y:S01]  /*1700*/  UIMAD UR6, UR8, UR6, URZ ;  /* 0x00000006080672a4 */ /* 0x004fe2000f8e02ff */
[----:B------:R-:W-:Y:S01]  /*1710*/  PRMT R27, RZ, 0x7610, R27 ;  /* 0x00007610ff1b7816 */ /* 0x000fe2000000001b */
[----:B------:R-:W-:Y:S01]  /*1720*/  VOTEU.ALL UP1, P6 ;  /* 0x0000000000ff7886 */ /* 0x000fe20003020000 */
[----:B------:R-:W-:Y:S01]  /*1730*/  PRMT R35, RZ, 0x7610, R35 ;  /* 0x00007610ff237816 */ /* 0x000fe20000000023 */
[----:B------:R-:W-:Y:S01]  /*1740*/  IMAD R4, R2, R25, RZ ;  /* 0x0000001902047224 */ /* 0x000fe200078e02ff */
[----:B------:R-:W-:Y:S01]  /*1750*/  LOP3.LUT R2, R0, 0x1f, RZ, 0xc0, !PT ;  /* 0x0000001f00027812 */ /* 0x000fe200078ec0ff */
[----:B------:R-:W-:Y:S01]  /*1760*/  USHF.L.U32 UR12, UR6, 0x1, URZ ;  /* 0x00000001060c7899 */ /* 0x000fe200080006ff */
[----:B------:R-:W-:Y:S01]  /*1770*/  PRMT R68, RZ, 0x7610, R68 ;  /* 0x00007610ff447816 */ /* 0x000fe20000000044 */
[----:B----4-:R-:W-:Y:S01]  /*1780*/  UIMAD.WIDE UR4, UR6, 0x2, URZ ;  /* 0x00000002060478a5 */ /* 0x010fe2000f8e02ff */
[----:B------:R-:W-:Y:S01]  /*1790*/  LEA R6, R25, R4, 0x2 ;  /* 0x0000000419067211 */ /* 0x000fe200078e10ff */
[----:B------:R-:W-:Y:S01]  /*17a0*/  IMAD R2, R2, UR7, RZ ;  /* 0x0000000702027c24 */ /* 0x000fe2000f8e02ff */
[----:B------:R-:W-:Y:S01]  /*17b0*/  UIADD3 UR6, UPT, UPT, UR9, 0x3000, URZ ;  /* 0x0000300009067890 */ /* 0x000fe2000fffe0ff */
[----:B------:R-:W-:-:S02]  /*17c0*/  PRMT R82, RZ, 0x7610, R82 ;  /* 0x00007610ff527816 */ /* 0x000fc40000000052 */
[C---:B------:R-:W-:Y:S01]  /*17d0*/  IMAD R7, R25.reuse, 0x4, R6 ;  /* 0x0000000419077824 */ /* 0x040fe200078e0206 */
[----:B------:R-:W-:Y:S01]  /*17e0*/  PRMT R84, RZ, 0x7610, R84 ;  /* 0x00007610ff547816 */ /* 0x000fe20000000054 */
[C---:B------:R-:W-:Y:S01]  /*17f0*/  IMAD.SHL.U32 R5, R2.reuse, 0x2, RZ ;  /* 0x0000000202057824 */ /* 0x040fe200078e00ff */
[----:B------:R-:W-:Y:S01]  /*1800*/  PRMT R118, RZ, 0x7610, R118 ;  /* 0x00007610ff767816 */ /* 0x000fe20000000076 */
[----:B------:R-:W-:Y:S01]  /*1810*/  IMAD R8, R25, 0x4, R7 ;  /* 0x0000000419087824 */ /* 0x000fe200078e0207 */
[----:B------:R-:W-:Y:S01]  /*1820*/  PRMT R120, RZ, 0x7610, R120 ;  /* 0x00007610ff787816 */ /* 0x000fe20000000078 */
[----:B------:R-:W-:Y:S01]  /*1830*/  IMAD.HI R2, R2, 0x2, RZ ;  /* 0x0000000202027827 */ /* 0x000fe200078e02ff */
[----:B-1----:R-:W-:Y:S01]  /*1840*/  IADD3 R45, P1, P2, R5, UR12, R28 ;  /* 0x0000000c052d7c10 */ /* 0x002fe2000fa3e01c */
[----:B------:R-:W-:Y:S01]  /*1850*/  UIADD3 UR12, UPT, UPT, UR10, 0x100000, URZ ;  /* 0x001000000a0c7890 */ /* 0x000fe2000fffe0ff */
[----:B------:R-:W-:Y:S01]  /*1860*/  PRMT R122, RZ, 0x7610, R122 ;  /* 0x00007610ff7a7816 */ /* 0x000fe2000000007a */
[----:B------:R-:W-:Y:S01]  /*1870*/  IMAD R9, R25, 0x4, R8 ;  /* 0x0000000419097824 */ /* 0x000fe200078e0208 */
[----:B------:R-:W-:-:S02]  /*1880*/  IADD3.X R23, PT, PT, R2, UR5, R29, P1, P2 ;  /* 0x0000000502177c10 */ /* 0x000fc40008fe441d */
[-C--:B------:R-:W-:Y:S01]  /*1890*/  LEA R80, P1, R4, R45.reuse, 0x1 ;  /* 0x0000002d04507211 */ /* 0x080fe200078208ff */
[C---:B------:R-:W-:Y:S01]  /*18a0*/  IMAD R5, R25.reuse, 0x4, R9 ;  /* 0x0000000419057824 */ /* 0x040fe200078e0209 */
[----:B------:R-:W-:Y:S02]  /*18b0*/  LEA R78, P2, R6, R45, 0x1 ;  /* 0x0000002d064e7211 */ /* 0x000fe400078408ff */
[----:B------:R-:W-:Y:S01]  /*18c0*/  LEA.HI.X.SX32 R81, R4, R23, 0x1, P1 ;  /* 0x0000001704517211 */ /* 0x000fe200008f0eff */
[----:B------:R-:W-:Y:S01]  /*18d0*/  IMAD R2, R25, 0x4, R5 ;  /* 0x0000000419027824 */ /* 0x000fe200078e0205 */
[----:B------:R-:W-:Y:S02]  /*18e0*/  LEA R76, P1, R7, R45, 0x1 ;  /* 0x0000002d074c7211 */ /* 0x000fe400078208ff */
[----:B------:R-:W-:Y:S01]  /*18f0*/  LEA.HI.X.SX32 R79, R6, R23, 0x1, P2 ;  /* 0x00000017064f7211 */ /* 0x000fe200010f0eff */
[----:B------:R-:W-:Y:S01]  /*1900*/  IMAD R10, R25, 0x4, R2 ;  /* 0x00000004190a7824 */ /* 0x000fe200078e0202 */
[----:B------:R-:W-:-:S02]  /*1910*/  LEA R74, P2, R8, R45, 0x1 ;  /* 0x0000002d084a7211 */ /* 0x000fc400078408ff */
[-C--:B------:R-:W-:Y:S01]  /*1920*/  LEA.HI.X.SX32 R77, R7, R23.reuse, 0x1, P1 ;  /* 0x00000017074d7211 */ /* 0x080fe200008f0eff */
[----:B------:R-:W-:Y:S01]  /*1930*/  IMAD R4, R25, 0x4, R10 ;  /* 0x0000000419047824 */ /* 0x000fe200078e020a */
[----:B------:R-:W-:Y:S02]  /*1940*/  LEA.HI.X.SX32 R75, R8, R23, 0x1, P2 ;  /* 0x00000017084b7211 */ /* 0x000fe400010f0eff */
[-C--:B------:R-:W-:Y:S01]  /*1950*/  LEA R72, P1, R9, R45.reuse, 0x1 ;  /* 0x0000002d09487211 */ /* 0x080fe200078208ff */
[----:B------:R-:W-:Y:S01]  /*1960*/  IMAD R6, R25, 0x4, R4 ;  /* 0x0000000419067824 */ /* 0x000fe200078e0204 */
[----:B------:R-:W-:Y:S02]  /*1970*/  LEA R70, P2, R5, R45, 0x1 ;  /* 0x0000002d05467211 */ /* 0x000fe400078408ff */
[-C--:B------:R-:W-:Y:S01]  /*1980*/  LEA.HI.X.SX32 R73, R9, R23.reuse, 0x1, P1 ;  /* 0x0000001709497211 */ /* 0x080fe200008f0eff */
[----:B------:R-:W-:Y:S01]  /*1990*/  IMAD R7, R25, 0x4, R6 ;  /* 0x0000000419077824 */ /* 0x000fe200078e0206 */
[----:B------:R-:W-:-:S02]  /*19a0*/  LEA.HI.X.SX32 R71, R5, R23, 0x1, P2 ;  /* 0x0000001705477211 */ /* 0x000fc400010f0eff */
[----:B------:R-:W-:Y:S01]  /*19b0*/  LEA R64, P1, R2, R45, 0x1 ;  /* 0x0000002d02407211 */ /* 0x000fe200078208ff */
[----:B------:R-:W-:Y:S01]  /*19c0*/  IMAD R5, R25, 0x4, R7 ;  /* 0x0000000419057824 */ /* 0x000fe200078e0207 */
[----:B------:R-:W-:-:S04]  /*19d0*/  @!UP0 UIADD3 UR4, UPT, UPT, -UR13, 0x100000, URZ ;  /* 0x001000000d048890 */ /* 0x000fc8000fffe1ff */
[----:B------:R-:W-:Y:S02]  /*19e0*/  @!UP0 USHF.L.U32 UR5, UR4, 0xb, URZ ;  /* 0x0000000b04058899 */ /* 0x000fe400080006ff */
[----:B------:R-:W-:Y:S01]  /*19f0*/  @!UP0 USHF.L.U32 UR4, UR4, 0x1, URZ ;  /* 0x0000000104048899 */ /* 0x000fe200080006ff */
[----:B------:R-:W-:Y:S01]  /*1a00*/  LEA.HI.X.SX32 R65, R2, R23, 0x1, P1 ;  /* 0x0000001702417211 */ /* 0x000fe200008f0eff */
[C---:B------:R-:W-:Y:S01]  /*1a10*/  IMAD R8, R25.reuse, 0x4, R5 ;  /* 0x0000000419087824 */ /* 0x040fe200078e0205 */
[-C--:B------:R-:W-:Y:S02]  /*1a20*/  LEA R56, P1, R6, R45.reuse, 0x1 ;  /* 0x0000002d06387211 */ /* 0x080fe400078208ff */
[----:B------:R-:W-:Y:S01]  /*1a30*/  LEA R60, P3, R4, R45, 0x1 ;  /* 0x0000002d043c7211 */ /* 0x000fe200078608ff */
[----:B------:R-:W-:Y:S01]  /*1a40*/  IMAD R2, R25, 0x4, R8 ;  /* 0x0000000419027824 */ /* 0x000fe200078e0208 */
[----:B------:R-:W-:Y:S02]  /*1a50*/  LEA.HI.X.SX32 R57, R6, R23, 0x1, P1 ;  /* 0x0000001706397211 */ /* 0x000fe400008f0eff */
[----:B------:R-:W-:-:S03]  /*1a60*/  LEA R50, P1, R8, R45, 0x1 ;  /* 0x0000002d08327211 */ /* 0x000fc600078208ff */
[----:B------:R0:W1:Y:S01]  /*1a70*/  @!UP1 SYNCS.EXCH.64 URZ, [UR9+0x5008], UR4 ;  /* 0x0050080409ff95b2 */ /* 0x0000620008000100 */
[-C--:B------:R-:W-:Y:S01]  /*1a80*/  LEA.HI.X.SX32 R61, R4, R23.reuse, 0x1, P3 ;  /* 0x00000017043d7211 */ /* 0x080fe200018f0eff */
[----:B------:R-:W-:Y:S01]  /*1a90*/  IMAD R4, R25, 0x4, R2 ;  /* 0x0000000419047824 */ /* 0x000fe200078e0202 */
[----:B------:R-:W-:Y:S01]  /*1aa0*/  LEA.HI.X.SX32 R51, R8, R23, 0x1, P1 ;  /* 0x0000001708337211 */ /* 0x000fe200008f0eff */
[----:B------:R-:W-:Y:S01]  /*1ab0*/  VOTEU.ALL UP1, P6 ;  /* 0x0000000000ff7886 */ /* 0x000fe20003020000 */
[CC--:B------:R-:W-:Y:S02]  /*1ac0*/  LEA R62, P2, R10.reuse, R45.reuse, 0x1 ;  /* 0x0000002d0a3e7211 */ /* 0x0c0fe400078408ff */
[----:B---3--:R-:W-:Y:S02]  /*1ad0*/  LEA R52, P3, R5, R45, 0x1 ;  /* 0x0000002d05347211 */ /* 0x008fe400078608ff */
[----:B------:R-:W-:Y:S02]  /*1ae0*/  ISETP.EQ.U32.AND P1, PT, RZ, UR21, P0 ;  /* 0x00000015ff007c0c */ /* 0x000fe40008722070 */
[----:B------:R-:W-:Y:S01]  /*1af0*/  LEA.HI.X.SX32 R63, R10, R23, 0x1, P2 ;  /* 0x000000170a3f7211 */ /* 0x000fe200010f0eff */
[----:B0-----:R-:W-:-:S04]  /*1b00*/  @!UP0 UIADD3 UR4, UPT, UPT, -UR13, 0x100000, URZ ;  /* 0x001000000d048890 */ /* 0x001fc8000fffe1ff */
[----:B------:R-:W-:Y:S02]  /*1b10*/  @!UP0 USHF.L.U32 UR5, UR4, 0xb, URZ ;  /* 0x0000000b04058899 */ /* 0x000fe400080006ff */
[----:B------:R-:W-:Y:S01]  /*1b20*/  @!UP0 USHF.L.U32 UR4, UR4, 0x1, URZ ;  /* 0x0000000104048899 */ /* 0x000fe200080006ff */
[----:B------:R-:W-:Y:S01]  /*1b30*/  LEA.HI.X.SX32 R53, R5, R23, 0x1, P3 ;  /* 0x0000001705357211 */ /* 0x000fe200018f0eff */
[----:B------:R-:W-:Y:S01]  /*1b40*/  IMAD R5, R25, 0x4, R4 ;  /* 0x0000000419057824 */ /* 0x000fe200078e0204 */
[CC--:B------:R-:W-:Y:S02]  /*1b50*/  LEA R54, P2, R7.reuse, R45.reuse, 0x1 ;  /* 0x0000002d07367211 */ /* 0x0c0fe400078408ff */
[----:B------:R-:W-:Y:S02]  /*1b60*/  LEA R46, P3, R4, R45, 0x1 ;  /* 0x0000002d042e7211 */ /* 0x000fe400078608ff */
[----:B------:R-:W-:Y:S02]  /*1b70*/  LEA.HI.X.SX32 R55, R7, R23, 0x1, P2 ;  /* 0x0000001707377211 */ /* 0x000fe400010f0eff */
[----:B------:R-:W-:-:S02]  /*1b80*/  LEA R48, P2, R2, R45, 0x1 ;  /* 0x0000002d02307211 */ /* 0x000fc400078408ff */
[C---:B------:R-:W-:Y:S02]  /*1b90*/  LEA R44, P4, R5.reuse, R45, 0x1 ;  /* 0x0000002d052c7211 */ /* 0x040fe400078808ff */
[-C--:B------:R-:W-:Y:S02]  /*1ba0*/  LEA.HI.X.SX32 R49, R2, R23.reuse, 0x1, P2 ;  /* 0x0000001702317211 */ /* 0x080fe400010f0eff */
[-C--:B------:R-:W-:Y:S02]  /*1bb0*/  LEA.HI.X.SX32 R47, R4, R23.reuse, 0x1, P3 ;  /* 0x00000017042f7211 */ /* 0x080fe400018f0eff */
[----:B------:R-:W-:Y:S02]  /*1bc0*/  LEA.HI.X.SX32 R45, R5, R23, 0x1, P4 ;  /* 0x00000017052d7211 */ /* 0x000fe400020f0eff */
[----:B------:R-:W-:Y:S02]  /*1bd0*/  PRMT R23, RZ, 0x7610, R23 ;  /* 0x00007610ff177816 */ /* 0x000fe40000000017 */
[----:B------:R-:W-:-:S02]  /*1be0*/  PRMT R25, RZ, 0x7610, R25 ;  /* 0x00007610ff197816 */ /* 0x000fc40000000019 */
[----:B------:R-:W-:Y:S01]  /*1bf0*/  PRMT R29, RZ, 0x7610, R29 ;  /* 0x00007610ff1d7816 */ /* 0x000fe2000000001d */
[----:B------:R-:W-:Y:S04]  /*1c00*/  STS.U16 [R40+UR9+0x2000], R11 ;  /* 0x0020000b28007988 */ /* 0x000fe80008000409 */
[----:B------:R-:W-:Y:S04]  /*1c10*/  STS.U16 [R40+UR9+0x2400], R15 ;  /* 0x0024000f28007988 */ /* 0x000fe80008000409 */
[----:B------:R-:W-:Y:S04]  /*1c20*/  STS.U16 [R40+UR9+0x2800], R19 ;  /* 0x0028001328007988 */ /* 0x000fe80008000409 */
[----:B------:R0:W-:Y:S04]  /*1c30*/  STS.U16 [R40+UR9+0x2c00], R21 ;  /* 0x002c001528007988 */ /* 0x0001e80008000409 */
[----:B------:R-:W-:Y:S04]  /*1c40*/  STS.U16 [R39+UR9+0x2100], R12 ;  /* 0x0021000c27007988 */ /* 0x000fe80008000409 */
[----:B------:R-:W-:Y:S01]  /*1c50*/  STS.U16 [R39+UR9+0x2500], R16 ;  /* 0x0025001027007988 */ /* 0x000fe20008000409 */
[----:B0-----:R-:W-:-:S03]  /*1c60*/  PRMT R21, RZ, 0x7610, R21 ;  /* 0x00007610ff157816 */ /* 0x001fc60000000015 */
[----:B------:R0:W-:Y:S04]  /*1c70*/  STS.U16 [R39+UR9+0x2900], R20 ;  /* 0x0029001427007988 */ /* 0x0001e80008000409 */
[----:B------:R-:W-:Y:S04]  /*1c80*/  STS.U16 [R39+UR9+0x2d00], R24 ;  /* 0x002d001827007988 */ /* 0x000fe80008000409 */
[----:B------:R-:W-:Y:S01]  /*1c90*/  STS.U16 [R38+UR9+0x2200], R13 ;  /* 0x0022000d26007988 */ /* 0x000fe20008000409 */
[----:B0-----:R-:W-:-:S03]  /*1ca0*/  PRMT R20, RZ, 0x7610, R20 ;  /* 0x00007610ff147816 */ /* 0x001fc60000000014 */
[----:B------:R-:W-:Y:S04]  /*1cb0*/  STS.U16 [R38+UR9+0x2600], R17 ;  /* 0x0026001126007988 */ /* 0x000fe80008000409 */
[----:B------:R0:W-:Y:S04]  /*1cc0*/  STS.U16 [R38+UR9+0x2a00], R31 ;  /* 0x002a001f26007988 */ /* 0x0001e80008000409 */
[----:B------:R2:W-:Y:S04]  /*1cd0*/  STS.U16 [R38+UR9+0x2e00], R33 ;  /* 0x002e002126007988 */ /* 0x0005e80008000409 */
[----:B------:R-:W-:Y:S01]  /*1ce0*/  STS.U16 [R37+UR9+0x2300], R14 ;  /* 0x0023000e25007988 */ /* 0x000fe20008000409 */
[----:B0-----:R-:W-:-:S03]  /*1cf0*/  PRMT R31, RZ, 0x7610, R31 ;  /* 0x00007610ff1f7816 */ /* 0x001fc6000000001f */
[----:B------:R-:W-:Y:S01]  /*1d00*/  STS.U16 [R37+UR9+0x2700], R18 ;  /* 0x0027001225007988 */ /* 0x000fe20008000409 */
[----:B--2---:R-:W-:-:S03]  /*1d10*/  PRMT R33, RZ, 0x7610, R33 ;  /* 0x00007610ff217816 */ /* 0x004fc60000000021 */
[----:B------:R0:W-:Y:S04]  /*1d20*/  STS.U16 [R37+UR9+0x2b00], R22 ;  /* 0x002b001625007988 */ /* 0x0001e80008000409 */
[----:B------:R2:W-:Y:S01]  /*1d30*/  STS.U16 [R37+UR9+0x2f00], R26 ;  /* 0x002f001a25007988 */ /* 0x0005e20008000409 */
[----:B-1----:R1:W-:Y:S06]  /*1d40*/  MEMBAR.ALL.CTA ;  /* 0x0000000000007992 */ /* 0x0023ec0000008000 */
[----:B-1----:R-:W-:Y:S04]  /*1d50*/  FENCE.VIEW.ASYNC.S ;  /* 0x00000000000073c6 */ /* 0x002fe80000000000 */
[----:B------:R-:W1:Y:S02]  /*1d60*/  FENCE.VIEW.ASYNC.S ;  /* 0x00000000000073c6 */ /* 0x000e640000000000 */
[----:B-1----:R2:W1:Y:S01]  /*1d70*/  @!UP1 SYNCS.EXCH.64 URZ, [UR9+0x3000], UR4 ;  /* 0x0030000409ff95b2 */ /* 0x0024620008000100 */
[----:B0-----:R-:W-:Y:S01]  /*1d80*/  PRMT R22, RZ, 0x7610, R22 ;  /* 0x00007610ff167816 */ /* 0x001fe20000000016 */
[----:B-1----:R-:W-:Y:S06]  /*1d90*/  BAR.SYNC.DEFER_BLOCKING 0x0 ;  /* 0x0000000000007b1d */ /* 0x002fec0000010000 */
[----:B--2---:R-:W-:Y:S05]  /*1da0*/  @!P1 BRA `(.L_x_6) ;  /* 0x0000000000849947 */ /* 0x004fea0003800000 */
[----:B------:R-:W-:Y:S02]  /*1db0*/  UIADD3 UR4, UPT, UPT, UR9, 0x2000, URZ ;  /* 0x0000200009047890 */ /* 0x000fe4000fffe0ff */
[----:B------:R-:W-:Y:S02]  /*1dc0*/  USHF.R.U32.HI UR14, URZ, 0x4, UR9 ;  /* 0x00000004ff0e7899 */ /* 0x000fe40008011609 */
[----:B------:R-:W-:Y:S02]  /*1dd0*/  USHF.R.U32.HI UR4, URZ, 0x4, UR4 ;  /* 0x00000004ff047899 */ /* 0x000fe40008011604 */
[----:B------:R-:W-:Y:S02]  /*1de0*/  USGXT.U32 UR14, UR14, 0xe ;  /* 0x0000000e0e0e789a */ /* 0x000fe40008000000 */
[----:B------:R-:W-:Y:S02]  /*1df0*/  USGXT.U32 UR16, UR4, 0xe ;  /* 0x0000000e0410789a */ /* 0x000fe40008000000 */
[----:B------:R-:W-:-:S02]  /*1e00*/  UIADD3 UR30, UP1, UPT, UR14, 0x80, URZ ;  /* 0x000000800e1e7890 */ /* 0x000fc4000ff3e0ff */
[----:B------:R-:W-:Y:S01]  /*1e10*/  UIADD3 UR32, UP2, UPT, UR16, 0x2, URZ ;  /* 0x0000000210207890 */ /* 0x000fe2000ff5e0ff */
[----:B------:R-:W-:Y:S01]  /*1e20*/  UMOV UR4, URZ ;  /* 0x000000ff00047c82 */ /* 0x000fe20008000000 */
[----:B------:R-:W-:Y:S01]  /*1e30*/  UMOV UR34, 0x0 ;  /* 0x0000000000227882 */ /* 0x000fe20000000000 */
[----:B------:R-:W-:Y:S02]  /*1e40*/  UIADD3.X UR31, UPT, UPT, UR4, 0x40004040, URZ, UP1, !UPT ;  /* 0x40004040041f7890 */ /* 0x000fe40008ffe4ff */
[----:B------:R-:W-:Y:S02]  /*1e50*/  UIADD3.X UR33, UPT, UPT, UR4, 0x40004040, URZ, UP2, !UPT ;  /* 0x4000404004217890 */ /* 0x000fe400097fe4ff */
[----:B------:R-:W-:Y:S02]  /*1e60*/  UIADD3.64 UR18, UPT, UPT, UR30, 0x80, URZ ;  /* 0x000000801e127897 */ /* 0x000fe4000fffe0ff */
[----:B------:R-:W-:Y:S02]  /*1e70*/  UIADD3.64 UR22, UPT, UPT, UR32, 0x2, URZ ;  /* 0x0000000220167897 */ /* 0x000fe4000fffe0ff */
[----:B------:R-:W-:-:S02]  /*1e80*/  UIADD3.64 UR24, UPT, UPT, UR30, 0x100, URZ ;  /* 0x000001001e187897 */ /* 0x000fc4000fffe0ff */
[----:B------:R-:W-:Y:S01]  /*1e90*/  UIADD3.64 UR26, UPT, UPT, UR32, 0x4, URZ ;  /* 0x00000004201a7897 */ /* 0x000fe2000fffe0ff */
[----:B------:R-:W-:Y:S01]  /*1ea0*/  UMOV UR35, 0x4088490 ;  /* 0x0408849000237882 */ /* 0x000fe20000000000 */
[----:B------:R-:W-:Y:S01]  /*1eb0*/  UMOV UR15, 0x40004040 ;  /* 0x40004040000f7882 */ /* 0x000fe20000000000 */
[----:B------:R-:W-:Y:S01]  /*1ec0*/  UMOV UR17, 0x40004040 ;  /* 0x4000404000117882 */ /* 0x000fe20000000000 */
[----:B------:R-:W-:Y:S01]  /*1ed0*/  UMOV UR36, 0x0 ;  /* 0x0000000000247882 */ /* 0x000fe20000000000 */
[----:B------:R-:W-:Y:S01]  /*1ee0*/  UMOV UR37, 0x4088490 ;  /* 0x0408849000257882 */ /* 0x000fe20000000000 */
[----:B------:R-:W-:Y:S01]  /*1ef0*/  UMOV UR38, 0x0 ;  /* 0x0000000000267882 */ /* 0x000fe20000000000 */
[----:B------:R-:W-:Y:S01]  /*1f00*/  UMOV UR39, 0x4088490 ;  /* 0x0408849000277882 */ /* 0x000fe20000000000 */
[----:B------:R-:W-:Y:S01]  /*1f10*/  UMOV UR4, UR6 ;  /* 0x0000000600047c82 */ /* 0x000fe20008000000 */
[----:B------:R-:W-:Y:S01]  /*1f20*/  UMOV UR5, URZ ;  /* 0x000000ff00057c82 */ /* 0x000fe20008000000 */
[----:B------:R0:W-:Y:S01]  /*1f30*/  UTCHMMA gdesc[UR14], gdesc[UR16], tmem[UR12], tmem[UR34], idesc[UR35], !UPT ;  /* 0x00ff22100e0075ea */ /* 0x0001e2000f80000c */
[----:B------:R-:W-:Y:S01]  /*1f40*/  UMOV UR40, 0x0 ;  /* 0x0000000000287882 */ /* 0x000fe20000000000 */
[----:B------:R-:W-:Y:S01]  /*1f50*/  UMOV UR41, 0x4088490 ;  /* 0x0408849000297882 */ /* 0x000fe20000000000 */
[----:B------:R0:W-:Y:S01]  /*1f60*/  UTCHMMA gdesc[UR30], gdesc[UR32], tmem[UR12], tmem[UR36], idesc[UR37], UPT ;  /* 0x00ff24201e0075ea */ /* 0x0001e2000b80000c */
[----:B------:R-:W-:Y:S01]  /*1f70*/  UMOV UR4, UR4 ;  /* 0x0000000400047c82 */ /* 0x000fe20008000000 */
[----:B------:R0:W-:Y:S01]  /*1f80*/  UTCHMMA gdesc[UR18], gdesc[UR22], tmem[UR12], tmem[UR38], idesc[UR39], UPT ;  /* 0x00ff2616120075ea */ /* 0x0001e2000b80000c */
[----:B------:R0:W-:Y:S01]  /*1f90*/  UTCHMMA gdesc[UR24], gdesc[UR26], tmem[UR12], tmem[UR40], idesc[UR41], UPT ;  /* 0x00ff281a180075ea */ /* 0x0001e2000b80000c */
[----:B------:R0:W-:Y:S01]  /*1fa0*/  UTCBAR [UR4], URZ ;  /* 0x000000ff040073e9 */ /* 0x0001e200080000ff */
[----:B------:R-:W-:Y:S01]  /*1fb0*/  NOP ;  /* 0x0000000000007918 */ /* 0x000fe20000000000 */
.L_x_6:
[----:B------:R-:W-:Y:S05]  /*1fc0*/  @!P0 BRA `(.L_x_7) ;  /* 0x0000000000088947 */ /* 0x000fea0003800000 */
[----:B------:R-:W1:Y:S02]  /*1fd0*/  SYNCS.PHASECHK.TRANS64.TRYWAIT P2, [UR9+0x3000], RZ ;  /* 0x003000ffff0075a7 */ /* 0x000e640008041109 */
[----:B-1----:R-:W-:Y:S05]  /*1fe0*/  @!P2 BRA `(.L_x_8) ;  /* 0x000000440040a947 */ /* 0x002fea0003800000 */
.L_x_7:
[----:B------:R-:W-:Y:S06]  /*1ff0*/  BAR.SYNC.DEFER_BLOCKING 0x0 ;  /* 0x0000000000007b1d */ /* 0x000fec0000010000 */
[----:B0-----:R-:W0:Y:S01]  /*2000*/  LDCU UR4, c[0x0][0x3a8] ;  /* 0x00007500ff0477ac */ /* 0x001e220008000800 */
[----:B------:R-:W-:Y:S01]  /*2010*/  LDTM.16dp32bit_t0_t15.x16 R4, tmem[UR11+0x100000] ;  /* 0x1000000b000479ee */ /* 0x000fe20008a00000 */
[----:B------:R-:W0:Y:S01]  /*2020*/  LDTM.16dp32bit_t16_t31.x16 R4, tmem[UR11+0x100010] ;  /* 0x1000100b000479ee */ /* 0x000e220008a20000 */
[----:B------:R-:W1:Y:S01]  /*2030*/  @!P6 SYNCS.CCTL.IV [UR9+0x3000] ;  /* 0x00300000ff00e9b1 */ /* 0x000e620008000009 */
[----:B------:R-:W-:Y:S01]  /*2040*/  NOP ;  /* 0x0000000000007918 */ /* 0x000fe20000000000 */
[----:B------:R2:W5:Y:S04]  /*2050*/  @P0 LDG.E.U16 R21, desc[UR28][R80.64] ;  /* 0x0000001c50150981 */ /* 0x000568000c1e1500 */
        /* <DEDUP_REMOVED lines=14> */
[----:B------:R2:W5:Y:S01]  /*2140*/  @P0 LDG.E.U16 R122, desc[UR28][R44.64] ;  /* 0x0000001c2c7a0981 */ /* 0x000562000c1e1500 */
[----:B------:R-:W-:Y:S01]  /*2150*/  LOP3.LUT R24, R0, 0xf, RZ, 0xc0, !PT ;  /* 0x0000000f00187812 */ /* 0x000fe200078ec0ff */
[----:B0-----:R-:W-:Y:S01]  /*2160*/  FMUL R4, R4, UR4 ;  /* 0x0000000404047c20 */ /* 0x001fe20008400000 */
[C---:B------:R-:W-:Y:S01]  /*2170*/  LOP3.LUT R41, R0.reuse, 0x60, RZ, 0xc0, !PT ;  /* 0x0000006000297812 */ /* 0x040fe200078ec0ff */
[----:B------:R-:W-:Y:S01]  /*2180*/  FMUL R67, R5, UR4 ;  /* 0x0000000405437c20 */ /* 0x000fe20008400000 */
[----:B------:R-:W-:Y:S01]  /*2190*/  LOP3.LUT R2, R0, 0x10, RZ, 0xc0, !PT ;  /* 0x0000001000027812 */ /* 0x000fe200078ec0ff */
[----:B------:R-:W-:Y:S01]  /*21a0*/  FMUL R7, R7, UR4 ;  /* 0x0000000407077c20 */ /* 0x000fe20008400000 */
[----:B------:R-:W-:Y:S01]  /*21b0*/  LEA.HI R24, R41, R24, RZ, 0x1f ;  /* 0x0000001829187211 */ /* 0x000fe200078ff8ff */
[----:B------:R-:W-:Y:S01]  /*21c0*/  FMUL R13, R13, UR4 ;  /* 0x000000040d0d7c20 */ /* 0x000fe20008400000 */
[C---:B------:R-:W-:Y:S01]  /*21d0*/  LOP3.LUT R26, R2.reuse, 0x2, RZ, 0xfc, !PT ;  /* 0x00000002021a7812 */ /* 0x040fe200078efcff */
[----:B------:R-:W-:Y:S01]  /*21e0*/  FMUL R15, R15, UR4 ;  /* 0x000000040f0f7c20 */ /* 0x000fe20008400000 */
[----:B------:R-:W-:Y:S01]  /*21f0*/  FMUL R19, R19, UR4 ;  /* 0x0000000413137c20 */ /* 0x000fe20008400000 */
[----:B------:R-:W-:Y:S01]  /*2200*/  IMAD.IADD R41, R43, 0x1, R24 ;  /* 0x000000012b297824 */ /* 0x000fe200078e0218 */
[----:B------:R-:W-:-:S04]  /*2210*/  LOP3.LUT R24, R2, 0x3, RZ, 0xfc, !PT ;  /* 0x0000000302187812 */ /* 0x000fc800078efcff */
[C---:B------:R-:W-:Y:S02]  /*2220*/  ISETP.GE.AND P2, PT, R41.reuse, R2, PT ;  /* 0x000000022900720c */ /* 0x040fe40003f46270 */
[----:B------:R-:W-:Y:S02]  /*2230*/  ISETP.GE.AND P4, PT, R41, R24, PT ;  /* 0x000000182900720c */ /* 0x000fe40003f86270 */
[----:B------:R-:W-:Y:S01]  /*2240*/  FSEL R5, R4, -INF , P2 ;  /* 0xff80000004057808 */ /* 0x000fe20001000000 */
[----:B------:R-:W-:Y:S01]  /*2250*/  FMUL R4, R6, UR4 ;  /* 0x0000000406047c20 */ /* 0x000fe20008400000 */
[----:B------:R-:W-:Y:S02]  /*2260*/  LOP3.LUT R6, R2, 0x6, RZ, 0xfc, !PT ;  /* 0x0000000602067812 */ /* 0x000fe400078efcff */
[----:B------:R-:W-:Y:S02]  /*2270*/  FSEL R7, R7, -INF , P4 ;  /* 0xff80000007077808 */ /* 0x000fe40002000000 */
[----:B------:R-:W-:Y:S01]  /*2280*/  ISETP.GE.AND P4, PT, R41, R6, PT ;  /* 0x000000062900720c */ /* 0x000fe20003f86270 */
[----:B------:R-:W-:Y:S01]  /*2290*/  FMUL R6, R8, UR4 ;  /* 0x0000000408067c20 */ /* 0x000fe20008400000 */
[----:B------:R-:W-:Y:S01]  /*22a0*/  FMUL R8, R9, UR4 ;  /* 0x0000000409087c20 */ /* 0x000fe20008400000 */
[----:B------:R-:W-:Y:S01]  /*22b0*/  FMUL R9, R10, UR4 ;  /* 0x000000040a097c20 */ /* 0x000fe20008400000 */
[----:B------:R-:W-:-:S02]  /*22c0*/  ISETP.GT.AND P2, PT, R41, R2, PT ;  /* 0x000000022900720c */ /* 0x000fc40003f44270 */
[C---:B------:R-:W-:Y:S02]  /*22d0*/  LOP3.LUT R10, R2.reuse, 0x9, RZ, 0xfc, !PT ;  /* 0x00000009020a7812 */ /* 0x040fe400078efcff */
[----:B------:R-:W-:Y:S02]  /*22e0*/  LOP3.LUT R24, R2, 0x4, RZ, 0xfc, !PT ;  /* 0x0000000402187812 */ /* 0x000fe400078efcff */
[----:B------:R-:W-:Y:S02]  /*22f0*/  FSEL R9, R9, -INF , P4 ;  /* 0xff80000009097808 */ /* 0x000fe40002000000 */
[----:B------:R-:W-:Y:S02]  /*2300*/  FSEL R67, R67, -INF , P2 ;  /* 0xff80000043437808 */ /* 0x000fe40001000000 */
[----:B------:R-:W-:Y:S01]  /*2310*/  ISETP.GE.AND P4, PT, R41, R10, PT ;  /* 0x0000000a2900720c */ /* 0x000fe20003f86270 */
[----:B------:R-:W-:Y:S01]  /*2320*/  FMUL R10, R11, UR4 ;  /* 0x000000040b0a7c20 */ /* 0x000fe20008400000 */
[C---:B------:R-:W-:Y:S01]  /*2330*/  ISETP.GE.AND P3, PT, R41.reuse, R26, PT ;  /* 0x0000001a2900720c */ /* 0x040fe20003f66270 */
[----:B------:R-:W-:Y:S01]  /*2340*/  FMUL R11, R12, UR4 ;  /* 0x000000040c0b7c20 */ /* 0x000fe20008400000 */
[----:B------:R-:W-:-:S02]  /*2350*/  ISETP.GE.AND P2, PT, R41, R24, PT ;  /* 0x000000182900720c */ /* 0x000fc40003f46270 */
[C---:B------:R-:W-:Y:S02]  /*2360*/  LOP3.LUT R24, R2.reuse, 0x7, RZ, 0xfc, !PT ;  /* 0x0000000702187812 */ /* 0x040fe400078efcff */
[C---:B------:R-:W-:Y:S02]  /*2370*/  LOP3.LUT R12, R2.reuse, 0xc, RZ, 0xfc, !PT ;  /* 0x0000000c020c7812 */ /* 0x040fe400078efcff */
[----:B------:R-:W-:Y:S02]  /*2380*/  LOP3.LUT R26, R2, 0x5, RZ, 0xfc, !PT ;  /* 0x00000005021a7812 */ /* 0x000fe400078efcff */
[----:B------:R-:W-:Y:S02]  /*2390*/  FSEL R4, R4, -INF , P3 ;  /* 0xff80000004047808 */ /* 0x000fe40001800000 */
[----:B------:R-:W-:Y:S02]  /*23a0*/  FSEL R6, R6, -INF , P2 ;  /* 0xff80000006067808 */ /* 0x000fe40001000000 */
[----:B------:R-:W-:-:S02]  /*23b0*/  ISETP.GE.AND P2, PT, R41, R24, PT ;  /* 0x000000182900720c */ /* 0x000fc40003f46270 */
[----:B------:R-:W-:Y:S02]  /*23c0*/  FSEL R13, R13, -INF , P4 ;  /* 0xff8000000d0d7808 */ /* 0x000fe40002000000 */
[----:B------:R-:W-:Y:S02]  /*23d0*/  LOP3.LUT R24, R2, 0xa, RZ, 0xfc, !PT ;  /* 0x0000000a02187812 */ /* 0x000fe400078efcff */
[C---:B------:R-:W-:Y:S01]  /*23e0*/  ISETP.GE.AND P4, PT, R41.reuse, R12, PT ;  /* 0x0000000c2900720c */ /* 0x040fe20003f86270 */
[----:B------:R-:W-:Y:S01]  /*23f0*/  FMUL R12, R14, UR4 ;  /* 0x000000040e0c7c20 */ /* 0x000fe20008400000 */
[----:B------:R-:W-:Y:S02]  /*2400*/  ISETP.GE.AND P3, PT, R41, R26, PT ;  /* 0x0000001a2900720c */ /* 0x000fe40003f66270 */
[----:B------:R-:W-:Y:S02]  /*2410*/  LOP3.LUT R26, R2, 0x8, RZ, 0xfc, !PT ;  /* 0x00000008021a7812 */ /* 0x000fe400078efcff */
[----:B------:R-:W-:-:S02]  /*2420*/  FMNMX3 R14, R5, R67, R4, !PT ;  /* 0x00000043050e7276 */ /* 0x000fc40007800004 */
[----:B------:R-:W-:Y:S02]  /*2430*/  FSEL R10, R10, -INF , P2 ;  /* 0xff8000000a0a7808 */ /* 0x000fe40001000000 */
[C---:B------:R-:W-:Y:S02]  /*2440*/  ISETP.GE.AND P2, PT, R41.reuse, R24, PT ;  /* 0x000000182900720c */ /* 0x040fe40003f46270 */
[----:B------:R-:W-:Y:S02]  /*2450*/  FSEL R8, R8, -INF , P3 ;  /* 0xff80000008087808 */ /* 0x000fe40001800000 */
[----:B------:R-:W-:Y:S02]  /*2460*/  LOP3.LUT R24, R2, 0xd, RZ, 0xfc, !PT ;  /* 0x0000000d02187812 */ /* 0x000fe400078efcff */
[----:B------:R-:W-:Y:S02]  /*2470*/  ISETP.GE.AND P3, PT, R41, R26, PT ;  /* 0x0000001a2900720c */ /* 0x000fe40003f66270 */
[----:B------:R-:W-:-:S02]  /*2480*/  FMNMX3 R14, R14, R7, R6, !PT ;  /* 0x000000070e0e7276 */ /* 0x000fc40007800006 */
[----:B------:R-:W-:Y:S02]  /*2490*/  LOP3.LUT R26, R2, 0xb, RZ, 0xfc, !PT ;  /* 0x0000000b021a7812 */ /* 0x000fe400078efcff */
[----:B------:R-:W-:Y:S02]  /*24a0*/  FSEL R12, R12, -INF , P2 ;  /* 0xff8000000c0c7808 */ /* 0x000fe40001000000 */
[----:B------:R-:W-:Y:S02]  /*24b0*/  ISETP.GE.AND P2, PT, R41, R24, PT ;  /* 0x000000182900720c */ /* 0x000fe40003f46270 */
[----:B------:R-:W-:Y:S02]  /*24c0*/  FSEL R11, R11, -INF , P3 ;  /* 0xff8000000b0b7808 */ /* 0x000fe40001800000 */
[----:B------:R-:W-:Y:S01]  /*24d0*/  FMNMX3 R24, R14, R8, R9, !PT ;  /* 0x000000080e187276 */ /* 0x000fe20007800009 */
[----:B------:R-:W-:Y:S01]  /*24e0*/  FMUL R14, R16, UR4 ;  /* 0x00000004100e7c20 */ /* 0x000fe20008400000 */
[----:B------:R-:W-:Y:S01]  /*24f0*/  ISETP.GE.AND P3, PT, R41, R26, PT ;  /* 0x0000001a2900720c */ /* 0x000fe20003f66270 */
[----:B------:R-:W-:Y:S01]  /*2500*/  FMUL R16, R17, UR4 ;  /* 0x0000000411107c20 */ /* 0x000fe20008400000 */
[----:B------:R-:W-:Y:S01]  /*2510*/  LOP3.LUT R26, R2, 0xe, RZ, 0xfc, !PT ;  /* 0x0000000e021a7812 */ /* 0x000fe200078efcff */
[----:B------:R-:W-:Y:S01]  /*2520*/  FMUL R17, R18, UR4 ;  /* 0x0000000412117c20 */ /* 0x000fe20008400000 */
[----:B------:R-:W-:-:S02]  /*2530*/  FMNMX3 R24, R24, R10, R11, !PT ;  /* 0x0000000a18187276 */ /* 0x000fc4000780000b */
[----:B------:R-:W-:Y:S02]  /*2540*/  FSEL R15, R15, -INF , P3 ;  /* 0xff8000000f0f7808 */ /* 0x000fe40001800000 */
[C---:B------:R-:W-:Y:S02]  /*2550*/  ISETP.GE.AND P3, PT, R41.reuse, R26, PT ;  /* 0x0000001a2900720c */ /* 0x040fe40003f66270 */
[----:B------:R-:W-:Y:S02]  /*2560*/  LOP3.LUT R26, R2, 0xf, RZ, 0xfc, !PT ;  /* 0x0000000f021a7812 */ /* 0x000fe400078efcff */
[----:B------:R-:W-:Y:S02]  /*2570*/  FSEL R14, R14, -INF , P4 ;  /* 0xff8000000e0e7808 */ /* 0x000fe40002000000 */
[----:B------:R-:W-:Y:S02]  /*2580*/  FMNMX3 R24, R24, R13, R12, !PT ;  /* 0x0000000d18187276 */ /* 0x000fe4000780000c */
[----:B------:R-:W-:-:S02]  /*2590*/  ISETP.GE.AND P4, PT, R41, R26, PT ;  /* 0x0000001a2900720c */ /* 0x000fc40003f86270 */
[----:B------:R-:W-:Y:S02]  /*25a0*/  FSEL R16, R16, -INF , P2 ;  /* 0xff80000010107808 */ /* 0x000fe40001000000 */
[----:B------:R-:W-:Y:S02]  /*25b0*/  FSEL R17, R17, -INF , P3 ;  /* 0xff80000011117808 */ /* 0x000fe40001800000 */
[----:B------:R-:W-:Y:S02]  /*25c0*/  FMNMX3 R24, R24, R15, R14, !PT ;  /* 0x0000000f18187276 */ /* 0x000fe4000780000e */
[----:B------:R-:W-:Y:S02]  /*25d0*/  FSEL R19, R19, -INF , P4 ;  /* 0xff80000013137808 */ /* 0x000fe40002000000 */
[----:B------:R-:W-:-:S04]  /*25e0*/  FMNMX3 R24, R24, R16, R17, !PT ;  /* 0x0000001018187276 */ /* 0x000fc80007800011 */
[----:B------:R-:W-:-:S05]  /*25f0*/  FMNMX R24, R19, R24, !PT ;  /* 0x0000001813187209 */ /* 0x000fca0007800000 */
[----:B------:R-:W0:Y:S02]  /*2600*/  SHFL.BFLY PT, R69, R24, 0x10, 0x1f ;  /* 0x0e001f0018457f89 */ /* 0x000e2400000e0000 */
[----:B0-----:R-:W-:-:S05]  /*2610*/  FMNMX3 R58, R24, -INF , R69, !PT ;  /* 0xff800000183a7876 */ /* 0x001fca0007800045 */
[--C-:B------:R-:W-:Y:S01]  /*2620*/  FADD R18, R4, -R58.reuse ;  /* 0x8000003a04127221 */ /* 0x100fe20000000000 */
[--C-:B------:R-:W-:Y:S01]  /*2630*/  FADD R5, R5, -R58.reuse ;  /* 0x8000003a05057221 */ /* 0x100fe20000000000 */
[--C-:B------:R-:W-:Y:S01]  /*2640*/  FADD R67, R67, -R58.reuse ;  /* 0x8000003a43437221 */ /* 0x100fe20000000000 */
[--C-:B------:R-:W-:Y:S01]  /*2650*/  FADD R19, R19, -R58.reuse ;  /* 0x8000003a13137221 */ /* 0x100fe20000000000 */
[----:B------:R-:W-:Y:S01]  /*2660*/  FMUL R26, R18, 1.4426950216293334961 ;  /* 0x3fb8aa3b121a7820 */ /* 0x000fe20000400000 */
[--C-:B------:R-:W-:Y:S01]  /*2670*/  FADD R18, R7, -R58.reuse ;  /* 0x8000003a07127221 */ /* 0x100fe20000000000 */
[----:B------:R-:W-:Y:S01]  /*2680*/  FMUL R5, R5, 1.4426950216293334961 ;  /* 0x3fb8aa3b05057820 */ /* 0x000fe20000400000 */
[----:B------:R-:W-:Y:S01]  /*2690*/  FMUL R67, R67, 1.4426950216293334961 ;  /* 0x3fb8aa3b43437820 */ /* 0x000fe20000400000 */
[----:B------:R0:W-:Y:S01]  /*26a0*/  MUFU.EX2 R7, R26 ;  /* 0x0000001a00077308 */ /* 0x0001e20000000800 */
[----:B------:R-:W-:Y:S01]  /*26b0*/  FMUL R24, R18, 1.4426950216293334961 ;  /* 0x3fb8aa3b12187820 */ /* 0x000fe20000400000 */
[----:B------:R-:W-:Y:S01]  /*26c0*/  FADD R18, R6, -R58 ;  /* 0x8000003a06127221 */ /* 0x000fe20000000000 */
[----:B------:R-:W-:-:S03]  /*26d0*/  FMUL R19, R19, 1.4426950216293334961 ;  /* 0x3fb8aa3b13137820 */ /* 0x000fc60000400000 */
[----:B------:R-:W-:Y:S01]  /*26e0*/  FMUL R28, R18, 1.4426950216293334961 ;  /* 0x3fb8aa3b121c7820 */ /* 0x000fe20000400000 */
[--C-:B------:R-:W-:Y:S01]  /*26f0*/  FADD R18, R8, -R58.reuse ;  /* 0x8000003a08127221 */ /* 0x100fe20000000000 */
[----:B------:R-:W-:Y:S03]  /*2700*/  MUFU.EX2 R5, R5 ;  /* 0x0000000500057308 */ /* 0x000fe60000000800 */
[----:B------:R-:W-:Y:S01]  /*2710*/  FMUL R30, R18, 1.4426950216293334961 ;  /* 0x3fb8aa3b121e7820 */ /* 0x000fe20000400000 */
[----:B------:R-:W-:-:S04]  /*2720*/  FADD R18, R9, -R58 ;  /* 0x8000003a09127221 */ /* 0x000fc80000000000 */
[----:B------:R-:W3:Y:S01]  /*2730*/  MUFU.EX2 R4, R67 ;  /* 0x0000004300047308 */ /* 0x000ee20000000800 */
[----:B------:R-:W-:Y:S01]  /*2740*/  FMUL R32, R18, 1.4426950216293334961 ;  /* 0x3fb8aa3b12207820 */ /* 0x000fe20000400000 */
[----:B------:R-:W-:-:S04]  /*2750*/  FADD R18, R10, -R58 ;  /* 0x8000003a0a127221 */ /* 0x000fc80000000000 */
[----:B0-----:R-:W-:Y:S01]  /*2760*/  FMUL R26, R18, 1.4426950216293334961 ;  /* 0x3fb8aa3b121a7820 */ /* 0x001fe20000400000 */
[--C-:B------:R-:W-:Y:S01]  /*2770*/  FADD R18, R11, -R58.reuse ;  /* 0x8000003a0b127221 */ /* 0x100fe20000000000 */
[----:B------:R0:W4:Y:S08]  /*2780*/  MUFU.EX2 R6, R24 ;  /* 0x0000001800067308 */ /* 0x0001300000000800 */
[----:B------:R1:W-:Y:S01]  /*2790*/  MUFU.EX2 R8, R28 ;  /* 0x0000001c00087308 */ /* 0x0003e20000000800 */
[----:B0-----:R-:W-:Y:S01]  /*27a0*/  FMUL R24, R18, 1.4426950216293334961 ;  /* 0x3fb8aa3b12187820 */ /* 0x001fe20000400000 */
[----:B------:R-:W-:-:S06]  /*27b0*/  FADD R18, R13, -R58 ;  /* 0x8000003a0d127221 */ /* 0x000fcc0000000000 */
[----:B------:R0:W2:Y:S01]  /*27c0*/  MUFU.EX2 R9, R30 ;  /* 0x0000001e00097308 */ /* 0x0000a20000000800 */
[----:B-1----:R-:W-:Y:S01]  /*27d0*/  FMUL R28, R18, 1.4426950216293334961 ;  /* 0x3fb8aa3b121c7820 */ /* 0x002fe20000400000 */
[----:B------:R-:W-:-:S06]  /*27e0*/  FADD R18, R12, -R58 ;  /* 0x8000003a0c127221 */ /* 0x000fcc0000000000 */
[----:B------:R3:W-:Y:S01]  /*27f0*/  MUFU.EX2 R10, R32 ;  /* 0x00000020000a7308 */ /* 0x0007e20000000800 */
[----:B0-----:R-:W-:Y:S01]  /*2800*/  FMUL R30, R18, 1.4426950216293334961 ;  /* 0x3fb8aa3b121e7820 */ /* 0x001fe20000400000 */
[----:B------:R-:W-:-:S06]  /*2810*/  FADD R18, R15, -R58 ;  /* 0x8000003a0f127221 */ /* 0x000fcc0000000000 */
[----:B------:R0:W1:Y:S01]  /*2820*/  MUFU.EX2 R11, R26 ;  /* 0x0000001a000b7308 */ /* 0x0000620000000800 */
[----:B---3--:R-:W-:Y:S01]  /*2830*/  FADD R32, R5, R4 ;  /* 0x0000000405207221 */ /* 0x008fe20000000000 */
[----:B------:R-:W-:Y:S02]  /*2840*/  F2FP.BF16.F32.PACK_AB R4, R4, R5 ;  /* 0x000000050404723e */ /* 0x000fe400000010ff */
[----:B----4-:R-:W-:Y:S01]  /*2850*/  F2FP.BF16.F32.PACK_AB R5, R6, R7 ;  /* 0x000000070605723e */ /* 0x010fe200000010ff */
[----:B------:R-:W-:-:S03]  /*2860*/  FADD R67, R7, R32 ;  /* 0x0000002007437221 */ /* 0x000fc60000000000 */
[----:B------:R3:W-:Y:S01]  /*2870*/  MUFU.EX2 R13, R24 ;  /* 0x00000018000d7308 */ /* 0x0007e20000000800 */
[----:B------:R-:W-:Y:S01]  /*2880*/  FADD R67, R6, R67 ;  /* 0x0000004306437221 */ /* 0x000fe20000000000 */
[----:B0-----:R-:W-:Y:S01]  /*2890*/  FMUL R26, R18, 1.4426950216293334961 ;  /* 0x3fb8aa3b121a7820 */ /* 0x001fe20000400000 */
[----:B------:R-:W-:Y:S01]  /*28a0*/  FADD R18, R14, -R58 ;  /* 0x8000003a0e127221 */ /* 0x000fe20000000000 */
[----:B--2---:R-:W-:-:S04]  /*28b0*/  F2FP.BF16.F32.PACK_AB R6, R9, R8 ;  /* 0x000000080906723e */ /* 0x004fc800000010ff */
[----:B------:R0:W2:Y:S01]  /*28c0*/  MUFU.EX2 R12, R28 ;  /* 0x0000001c000c7308 */ /* 0x0000a20000000800 */
[----:B---3--:R-:W-:Y:S01]  /*28d0*/  FMUL R24, R18, 1.4426950216293334961 ;  /* 0x3fb8aa3b12187820 */ /* 0x008fe20000400000 */
[----:B------:R-:W-:Y:S01]  /*28e0*/  FADD R18, R16, -R58 ;  /* 0x8000003a10127221 */ /* 0x000fe20000000000 */
[----:B-1----:R-:W-:-:S05]  /*28f0*/  F2FP.BF16.F32.PACK_AB R7, R11, R10 ;  /* 0x0000000a0b07723e */ /* 0x002fca00000010ff */
[----:B------:R1:W-:Y:S01]  /*2900*/  MUFU.EX2 R15, R30 ;  /* 0x0000001e000f7308 */ /* 0x0003e20000000800 */
[----:B0-----:R-:W-:-:S04]  /*2910*/  FADD R28, R8, R67 ;  /* 0x00000043081c7221 */ /* 0x001fc80000000000 */
[----:B------:R-:W-:Y:S01]  /*2920*/  FADD R67, R9, R28 ;  /* 0x0000001c09437221 */ /* 0x000fe20000000000 */
[----:B------:R-:W-:Y:S01]  /*2930*/  FMUL R28, R18, 1.4426950216293334961 ;  /* 0x3fb8aa3b121c7820 */ /* 0x000fe20000400000 */
[----:B------:R-:W-:Y:S01]  /*2940*/  FADD R18, R17, -R58 ;  /* 0x8000003a11127221 */ /* 0x000fe20000000000 */
[----:B------:R-:W0:Y:S01]  /*2950*/  MUFU.EX2 R14, R26 ;  /* 0x0000001a000e7308 */ /* 0x000e220000000800 */
[----:B-1----:R-:W-:Y:S01]  /*2960*/  FADD R30, R10, R67 ;  /* 0x000000430a1e7221 */ /* 0x002fe20000000000 */
[----:B--2---:R-:W-:Y:S01]  /*2970*/  F2FP.BF16.F32.PACK_AB R8, R12, R13 ;  /* 0x0000000d0c08723e */ /* 0x004fe200000010ff */
[----:B------:R-:W-:Y:S02]  /*2980*/  FMUL R18, R18, 1.4426950216293334961 ;  /* 0x3fb8aa3b12127820 */ /* 0x000fe40000400000 */
[----:B------:R-:W-:-:S03]  /*2990*/  FADD R30, R11, R30 ;  /* 0x0000001e0b1e7221 */ /* 0x000fc60000000000 */
[----:B------:R1:W2:Y:S01]  /*29a0*/  MUFU.EX2 R16, R24 ;  /* 0x0000001800107308 */ /* 0x0002a20000000800 */
[----:B------:R-:W-:-:S07]  /*29b0*/  FADD R67, R13, R30 ;  /* 0x0000001e0d437221 */ /* 0x000fce0000000000 */
[----:B------:R-:W3:Y:S01]  /*29c0*/  MUFU.EX2 R17, R28 ;  /* 0x0000001c00117308 */ /* 0x000ee20000000800 */
[----:B-1----:R-:W-:Y:S01]  /*29d0*/  FADD R24, R12, R67 ;  /* 0x000000430c187221 */ /* 0x002fe20000000000 */
[----:B0-----:R-:W-:-:S03]  /*29e0*/  F2FP.BF16.F32.PACK_AB R9, R14, R15 ;  /* 0x0000000f0e09723e */ /* 0x001fc600000010ff */
[----:B------:R-:W-:-:S03]  /*29f0*/  FADD R67, R15, R24 ;  /* 0x000000180f437221 */ /* 0x000fc60000000000 */
[----:B------:R-:W0:Y:S01]  /*2a00*/  MUFU.EX2 R18, R18 ;  /* 0x0000001200127308 */ /* 0x000e220000000800 */
[----:B------:R-:W-:-:S04]  /*2a10*/  FADD R67, R14, R67 ;  /* 0x000000430e437221 */ /* 0x000fc80000000000 */
[----:B--2---:R-:W-:-:S03]  /*2a20*/  FADD R24, R16, R67 ;  /* 0x0000004310187221 */ /* 0x004fc60000000000 */
[----:B------:R-:W1:Y:S01]  /*2a30*/  MUFU.EX2 R19, R19 ;  /* 0x0000001300137308 */ /* 0x000e620000000800 */
[C---:B---3--:R-:W-:Y:S01]  /*2a40*/  FADD R67, R17.reuse, R24 ;  /* 0x0000001811437221 */ /* 0x048fe20000000000 */
[----:B------:R-:W-:-:S03]  /*2a50*/  F2FP.BF16.F32.PACK_AB R10, R17, R16 ;  /* 0x00000010110a723e */ /* 0x000fc600000010ff */
[----:B0-----:R-:W-:-:S04]  /*2a60*/  FADD R24, R18, R67 ;  /* 0x0000004312187221 */ /* 0x001fc80000000000 */
[C---:B-1----:R-:W-:Y:S01]  /*2a70*/  FADD R67, R19.reuse, R24 ;  /* 0x0000001813437221 */ /* 0x042fe20000000000 */
[----:B------:R-:W-:-:S04]  /*2a80*/  F2FP.BF16.F32.PACK_AB R11, R19, R18 ;  /* 0x00000012130b723e */ /* 0x000fc800000010ff */
[----:B------:R0:W1:Y:S01]  /*2a90*/  SHFL.BFLY PT, R42, R67, 0x10, 0x1f ;  /* 0x0e001f00432a7f89 */ /* 0x00006200000e0000 */
[----:B------:R-:W-:Y:S05]  /*2aa0*/  @!P0 BRA `(.L_x_9) ;  /* 0x0000000000088947 */ /* 0x000fea0003800000 */
[----:B------:R2:W-:Y:S01]  /*2ab0*/  STTM.16dp32bit_t0_t15.x8 tmem[UR11+0x40], R4 ;  /* 0x00004004000079ed */ /* 0x0005e2000898000b */
[----:B------:R2:W-:Y:S02]  /*2ac0*/  STTM.16dp32bit_t16_t31.x8 tmem[UR11+0x48], R4 ;  /* 0x00004804000079ed */ /* 0x0005e400089a000b */
.L_x_9:
[----:B-----5:R-:W-:Y:S01]  /*2ad0*/  STS.U16 [R40+UR9+0x2000], R21 ;  /* 0x0020001528007988 */ /* 0x020fe20008000409 */
[----:B--2---:R-:W-:-:S03]  /*2ae0*/  FADD R4, -R58, -INF ;  /* 0xff8000003a047421 */ /* 0x004fc60000000100 */
[----:B------:R-:W-:Y:S01]  /*2af0*/  STS.U16 [R40+UR9+0x2200], R23 ;  /* 0x0022001728007988 */ /* 0x000fe20008000409 */
[----:B------:R-:W-:-:S03]  /*2b00*/  FMUL R66, R4, 1.4426950216293334961 ;  /* 0x3fb8aa3b04427820 */ /* 0x000fc60000400000 */
[----:B------:R-:W-:Y:S03]  /*2b10*/  STS.U16 [R40+UR9+0x2400], R25 ;  /* 0x0024001928007988 */ /* 0x000fe60008000409 */
[----:B------:R-:W2:Y:S01]  /*2b20*/  MUFU.EX2 R66, R66 ;  /* 0x0000004200427308 */ /* 0x000ea20000000800 */
[----:B------:R-:W-:Y:S04]  /*2b30*/  STS.U16 [R40+UR9+0x2600], R27 ;  /* 0x0026001b28007988 */ /* 0x000fe80008000409 */
[----:B------:R-:W-:Y:S04]  /*2b40*/  STS.U16 [R40+UR9+0x2800], R29 ;  /* 0x0028001d28007988 */ /* 0x000fe80008000409 */
[----:B------:R-:W-:Y:S04]  /*2b50*/  STS.U16 [R40+UR9+0x2a00], R31 ;  /* 0x002a001f28007988 */ /* 0x000fe80008000409 */
[----:B------:R-:W-:Y:S04]  /*2b60*/  STS.U16 [R40+UR9+0x2c00], R33 ;  /* 0x002c002128007988 */ /* 0x000fe80008000409 */
[----:B------:R-:W-:Y:S04]  /*2b70*/  STS.U16 [R40+UR9+0x2e00], R35 ;  /* 0x002e002328007988 */ /* 0x000fe80008000409 */
[----:B------:R-:W-:Y:S04]  /*2b80*/  STS.U16 [R39+UR9+0x2100], R20 ;  /* 0x0021001427007988 */ /* 0x000fe80008000409 */
[----:B------:R3:W-:Y:S04]  /*2b90*/  STS.U16 [R39+UR9+0x2300], R22 ;  /* 0x0023001627007988 */ /* 0x0007e80008000409 */
[----:B------:R4:W-:Y:S04]  /*2ba0*/  STS.U16 [R39+UR9+0x2500], R68 ;  /* 0x0025004427007988 */ /* 0x0009e80008000409 */
[----:B------:R4:W-:Y:S04]  /*2bb0*/  STS.U16 [R39+UR9+0x2700], R82 ;  /* 0x0027005227007988 */ /* 0x0009e80008000409 */
[----:B------:R4:W-:Y:S04]  /*2bc0*/  STS.U16 [R39+UR9+0x2900], R84 ;  /* 0x0029005427007988 */ /* 0x0009e80008000409 */
[----:B------:R4:W-:Y:S04]  /*2bd0*/  STS.U16 [R39+UR9+0x2b00], R118 ;  /* 0x002b007627007988 */ /* 0x0009e80008000409 */
[----:B------:R4:W-:Y:S04]  /*2be0*/  STS.U16 [R39+UR9+0x2d00], R120 ;  /* 0x002d007827007988 */ /* 0x0009e80008000409 */
[----:B------:R4:W-:Y:S01]  /*2bf0*/  STS.U16 [R39+UR9+0x2f00], R122 ;  /* 0x002f007a27007988 */ /* 0x0009e20008000409 */
[----:B------:R-:W0:Y:S02]  /*2c00*/  FENCE.VIEW.ASYNC.T ;  /* 0x00000000000073c6 */ /* 0x000e240000000200 */
[----:B0-----:R-:W-:Y:S06]  /*2c10*/  BAR.SYNC.DEFER_BLOCKING 0x0 ;  /* 0x0000000000007b1d */ /* 0x001fec0000010000 */
[----:B---3--:R-:W0:Y:S01]  /*2c20*/  LDTM.16dp32bit_t0_t15.x32 R4, tmem[UR11] ;  /* 0x0000000b000479ee */ /* 0x008e220008a80000 */
[----:B------:R-:W3:Y:S01]  /*2c30*/  LDTM.16dp32bit_t16_t31.x32 R4, tmem[UR11+0x20] ;  /* 0x0000200b000479ee */ /* 0x000ee20008aa0000 */
[----:B------:R-:W-:Y:S01]  /*2c40*/  NOP ;  /* 0x0000000000007918 */ /* 0x000fe20000000000 */
[----:B--2-4-:R-:W-:Y:S05]  /*2c50*/  @!P0 BRA `(.L_x_10) ;  /* 0x0000000000888947 */ /* 0x014fea0003800000 */
[C---:B0--3--:R-:W-:Y:S01]  /*2c60*/  FMUL R4, R66.reuse, R4 ;  /* 0x0000000442047220 */ /* 0x049fe20000400000 */
[C---:B------:R-:W-:Y:S01]  /*2c70*/  FMUL R5, R66.reuse, R5 ;  /* 0x0000000542057220 */ /* 0x040fe20000400000 */
        /* <DEDUP_REMOVED lines=29> */
[----:B------:R-:W-:-:S04]  /*2e50*/  FMUL R35, R66, R35 ;  /* 0x0000002342237220 */ /* 0x000fc80000400000 */
[----:B------:R2:W-:Y:S01]  /*2e60*/  STTM.16dp32bit_t0_t15.x32 tmem[UR11], R4 ;  /* 0x00000004000079ed */ /* 0x0005e20008a8000b */
[----:B------:R2:W-:Y:S02]  /*2e70*/  STTM.16dp32bit_t16_t31.x32 tmem[UR11+0x20], R4 ;  /* 0x00002004000079ed */ /* 0x0005e40008aa000b */
.L_x_10:
[----:B---3--:R-:W3:Y:S02]  /*2e80*/  FENCE.VIEW.ASYNC.T ;  /* 0x00000000000073c6 */ /* 0x008ee40000000200 */
[----:B---3--:R-:W-:Y:S01]  /*2e90*/  BAR.SYNC.DEFER_BLOCKING 0x0 ;  /* 0x0000000000007b1d */ /* 0x008fe20000010000 */
[----:B-1----:R-:W-:Y:S01]  /*2ea0*/  FADD R67, R67, R42 ;  /* 0x0000002a43437221 */ /* 0x002fe20000000000 */
[----:B------:R-:W-:Y:S01]  /*2eb0*/  UIADD3 UR20, UPT, UPT, UR9, 0x5000, URZ ;  /* 0x0000500009147890 */ /* 0x000fe2000fffe0ff */
[----:B------:R-:W-:Y:S01]  /*2ec0*/  FSEL R85, R58, -INF , P0 ;  /* 0xff8000003a557808 */ /* 0x000fe20000000000 */
[----:B------:R-:W-:Y:S01]  /*2ed0*/  UIADD3 UR13, UPT, UPT, UR10, 0x40, URZ ;  /* 0x000000400a0d7890 */ /* 0x000fe2000fffe0ff */
[----:B------:R-:W-:-:S05]  /*2ee0*/  FADD R67, R66, R67 ;  /* 0x0000004342437221 */ /* 0x000fca0000000000 */
[----:B------:R-:W-:Y:S01]  /*2ef0*/  FSEL R42, R67, 1, P0 ;  /* 0x3f800000432a7808 */ /* 0x000fe20000000000 */
[----:B------:R1:W-:Y:S06]  /*2f00*/  MEMBAR.ALL.CTA ;  /* 0x0000000000007992 */ /* 0x0003ec0000008000 */
[----:B-1----:R-:W1:Y:S02]  /*2f10*/  FENCE.VIEW.ASYNC.S ;  /* 0x00000000000073c6 */ /* 0x002e640000000000 */
[----:B-1----:R-:W-:Y:S06]  /*2f20*/  BAR.SYNC.DEFER_BLOCKING 0x0 ;  /* 0x0000000000007b1d */ /* 0x002fec0000010000 */
[----:B------:R-:W-:Y:S05]  /*2f30*/  @!P1 BRA `(.L_x_11) ;  /* 0x0000000000649947 */ /* 0x000fea0003800000 */
[----:B------:R-:W-:Y:S01]  /*2f40*/  UIADD3 UR4, UPT, UPT, UR9, 0x2000, URZ ;  /* 0x0000200009047890 */ /* 0x000fe2000fffe0ff */
[----:B------:R-:W-:Y:S01]  /*2f50*/  BSSY.RECONVERGENT B0, `(.L_x_12) ;  /* 0x0000016000007945 */ /* 0x000fe20003800200 */
[----:B------:R-:W-:Y:S02]  /*2f60*/  ELECT P0, URZ, PT ;  /* 0x0000000000ff782f */ /* 0x000fe40003800000 */
[----:B------:R-:W-:Y:S01]  /*2f70*/  USHF.R.U32.HI UR4, URZ, 0x4, UR4 ;  /* 0x00000004ff047899 */ /* 0x000fe20008011604 */
[----:B------:R-:W-:Y:S01]  /*2f80*/  UMOV UR14, 0xfffffffe ;  /* 0xfffffffe000e7882 */ /* 0x000fe20000000000 */
[----:B------:R-:W-:Y:S02]  /*2f90*/  UMOV UR15, 0x7fffbfdf ;  /* 0x7fffbfdf000f7882 */ /* 0x000fe40000000000 */
[----:B------:R-:W-:Y:S01]  /*2fa0*/  USGXT.U32 UR4, UR4, 0xe ;  /* 0x0000000e0404789a */ /* 0x000fe20008000000 */
[----:B------:R-:W-:Y:S01]  /*2fb0*/  UMOV UR5, URZ ;  /* 0x000000ff00057c82 */ /* 0x000fe20008000000 */
[----:B------:R-:W-:-:S02]  /*2fc0*/  UIADD3 UR16, UPT, UPT, UR10, 0x48, URZ ;  /* 0x000000480a107890 */ /* 0x000fc4000fffe0ff */
[----:B------:R-:W-:Y:S01]  /*2fd0*/  UIADD3.64 UR14, UPT, UPT, UR4, -UR14, URZ ;  /* 0x8000000e040e7297 */ /* 0x000fe2000fffe0ff */
[----:B------:R-:W-:Y:S01]  /*2fe0*/  UMOV UR18, 0x0 ;  /* 0x0000000000127882 */ /* 0x000fe20000000000 */
[----:B------:R-:W-:Y:S01]  /*2ff0*/  UMOV UR19, 0x4100490 ;  /* 0x0410049000137882 */ /* 0x000fe20000000000 */
[----:B------:R-:W-:Y:S01]  /*3000*/  UMOV UR5, 0x80004020 ;  /* 0x8000402000057882 */ /* 0x000fe20000000000 */
[----:B------:R-:W-:Y:S01]  /*3010*/  UMOV UR22, 0x0 ;  /* 0x0000000000167882 */ /* 0x000fe20000000000 */
[----:B------:R-:W-:Y:S01]  /*3020*/  UMOV UR23, 0x4100490 ;  /* 0x0410049000177882 */ /* 0x000fe20000000000 */
[----:B------:R1:W-:Y:S03]  /*3030*/  UTCHMMA tmem[UR13], gdesc[UR4], tmem[UR10], tmem[UR18], idesc[UR19], UPT ;  /* 0x00ff12040d0079ea */ /* 0x0003e6000b80000a */
[----:B------:R1:W-:Y:S01]  /*3040*/  UTCHMMA tmem[UR16], gdesc[UR14], tmem[UR10], tmem[UR22], idesc[UR23], UPT ;  /* 0x00ff160e100079ea */ /* 0x0003e2000b80000a */
[----:B------:R-:W-:Y:S05]  /*3050*/  @!P0 BRA `(.L_x_13) ;  /* 0x0000000000148947 */ /* 0x000fea0003800000 */
[----:B-1----:R-:W-:Y:S01]  /*3060*/  UMOV UR4, UR20 ;  /* 0x0000001400047c82 */ /* 0x002fe20008000000 */
[----:B------:R-:W-:Y:S02]  /*3070*/  UMOV UR5, URZ ;  /* 0x000000ff00057c82 */ /* 0x000fe40008000000 */
[----:B------:R-:W-:Y:S02]  /*3080*/  UMOV UR4, UR4 ;  /* 0x0000000400047c82 */ /* 0x000fe40008000000 */
[----:B------:R3:W-:Y:S01]  /*3090*/  UTCBAR [UR4], URZ ;  /* 0x000000ff040073e9 */ /* 0x0007e200080000ff */
[----:B------:R-:W-:Y:S02]  /*30a0*/  NOP ;  /* 0x0000000000007918 */ /* 0x000fe40000000000 */
.L_x_13:
[----:B-1-3--:R-:W-:Y:S05]  /*30b0*/  BSYNC.RECONVERGENT B0 ;  /* 0x0000000000007941 */ /* 0x00afea0003800200 */
.L_x_12:
[----:B------:R-:W-:Y:S05]  /*30c0*/  BRA `(.L_x_14) ;  /* 0x0000000000087947 */ /* 0x000fea0003800000 */
.L_x_11:
[----:B------:R-:W-:-:S13]  /*30d0*/  ISETP.GE.AND P0, PT, R43, RZ, PT ;  /* 0x000000ff2b00720c */ /* 0x000fda0003f06270 */
[----:B------:R-:W-:Y:S05]  /*30e0*/  @!P0 BRA `(.L_x_15) ;  /* 0x0000001800c88947 */ /* 0x000fea0003800000 */
.L_x_14:
[----:B------:R-:W-:Y:S01]  /*30f0*/  USHF.R.U32.HI UR34, URZ, 0x4, UR9 ;  /* 0x00000004ff227899 */ /* 0x000fe20008011609 */
[----:B------:R-:W-:Y:S01]  /*3100*/  IMAD.SHL.U32 R59, R59, 0x20, RZ ;  /* 0x000000203b3b7824 */ /* 0x000fe200078e00ff */
[----:B------:R-:W-:Y:S01]  /*3110*/  USHF.R.U32.HI UR30, URZ, 0x4, UR6 ;  /* 0x00000004ff1e7899 */ /* 0x000fe20008011606 */
[----:B0-2---:R-:W-:Y:S01]  /*3120*/  IMAD.MOV.U32 R21, RZ, RZ, RZ ;  /* 0x000000ffff157224 */ /* 0x005fe200078e00ff */
[----:B------:R-:W-:Y:S01]  /*3130*/  USGXT.U32 UR34, UR34, 0xe ;  /* 0x0000000e2222789a */ /* 0x000fe20008000000 */
[----:B------:R-:W-:Y:S01]  /*3140*/  MOV R58, 0xffffffe0 ;  /* 0xffffffe0003a7802 */ /* 0x000fe20000000f00 */
[----:B------:R-:W-:Y:S01]  /*3150*/  USGXT.U32 UR30, UR30, 0xe ;  /* 0x0000000e1e1e789a */ /* 0x000fe20008000000 */
[----:B------:R-:W-:Y:S01]  /*3160*/  IMAD.MOV.U32 R66, RZ, RZ, -0x1 ;  /* 0xffffffffff427424 */ /* 0x000fe200078e00ff */
[----:B------:R-:W-:Y:S01]  /*3170*/  UIADD3 UR4, UPT, UPT, UR9, 0x4000, URZ ;  /* 0x0000400009047890 */ /* 0x000fe2000fffe0ff */
[----:B------:R-:W-:Y:S01]  /*3180*/  IMAD.MOV.U32 R67, RZ, RZ, RZ ;  /* 0x000000ffff437224 */ /* 0x000fe200078e00ff */
[----:B------:R-:W-:Y:S01]  /*3190*/  USHF.L.U32 UR31, UR7, 0x5, URZ ;  /* 0x00000005071f7899 */ /* 0x000fe200080006ff */
[----:B------:R-:W-:Y:S01]  /*31a0*/  IMAD.MOV.U32 R68, RZ, RZ, R59 ;  /* 0x000000ffff447224 */ /* 0x000fe200078e003b */
[----:B------:R-:W-:-:S02]  /*31b0*/  UIADD3 UR16, UP3, UPT, UR34, 0x80, URZ ;  /* 0x0000008022107890 */ /* 0x000fc4000ff7e0ff */
[----:B------:R-:W-:Y:S02]  /*31c0*/  UIADD3 UR14, UP2, UPT, UR30, 0x2, URZ ;  /* 0x000000021e0e7890 */ /* 0x000fe4000ff5e0ff */
[----:B------:R-:W-:Y:S01]  /*31d0*/  USHF.R.U32.HI UR4, URZ, 0x4, UR4 ;  /* 0x00000004ff047899 */ /* 0x000fe20008011604 */
[----:B------:R-:W-:Y:S01]  /*31e0*/  IMAD.U32 R69, RZ, RZ, UR31 ;  /* 0x0000001fff457e24 */ /* 0x000fe2000f8e00ff */
[----:B------:R-:W-:Y:S01]  /*31f0*/  UMOV UR6, URZ ;  /* 0x000000ff00067c82 */ /* 0x000fe20008000000 */
[----:B------:R-:W-:Y:S01]  /*3200*/  UMOV UR5, URZ ;  /* 0x000000ff00057c82 */ /* 0x000fe20008000000 */
[----:B------:R-:W-:Y:S02]  /*3210*/  UIADD3.X UR17, UPT, UPT, UR6, 0x40004040, URZ, UP3, !UPT ;  /* 0x4000404006117890 */ /* 0x000fe40009ffe4ff */
[----:B------:R-:W-:Y:S02]  /*3220*/  UIADD3.X UR15, UPT, UPT, UR5, 0x40004040, URZ, UP2, !UPT ;  /* 0x40004040050f7890 */ /* 0x000fe400097fe4ff */
[----:B------:R-:W-:-:S02]  /*3230*/  USGXT.U32 UR4, UR4, 0xe ;  /* 0x0000000e0404789a */ /* 0x000fc40008000000 */
[----:B------:R-:W-:Y:S02]  /*3240*/  UIADD3 UR36, UP2, UPT, UR16, 0x80, URZ ;  /* 0x0000008010247890 */ /* 0x000fe4000ff5e0ff */
[----:B------:R-:W-:Y:S01]  /*3250*/  UIADD3 UR38, UP3, UPT, UR16, 0x100, URZ ;  /* 0x0000010010267890 */ /* 0x000fe2000ff7e0ff */
[----:B------:R-:W-:Y:S01]  /*3260*/  UMOV UR18, 0xfffffffe ;  /* 0xfffffffe00127882 */ /* 0x000fe20000000000 */
[----:B------:R-:W-:Y:S01]  /*3270*/  UMOV UR19, 0x7fffbfdf ;  /* 0x7fffbfdf00137882 */ /* 0x000fe20000000000 */
[----:B------:R-:W-:Y:S01]  /*3280*/  UISETP.NE.U32.AND UP1, UPT, UR21, URZ, UPT ;  /* 0x000000ff1500728c */ /* 0x000fe2000bf25070 */
[----:B------:R-:W0:Y:S01]  /*3290*/  LDCU UR35, c[0x0][0x3a8] ;  /* 0x00007500ff2377ac */ /* 0x000e220008000800 */
[----:B------:R-:W-:Y:S02]  /*32a0*/  UIADD3.X UR37, UPT, UPT, UR17, URZ, URZ, UP2, !UPT ;  /* 0x000000ff11257290 */ /* 0x000fe400097fe4ff */
[----:B------:R-:W-:Y:S02]  /*32b0*/  UIADD3.X UR39, UPT, UPT, UR17, URZ, URZ, UP3, !UPT ;  /* 0x000000ff11277290 */ /* 0x000fe40009ffe4ff */
[----:B------:R-:W-:-:S02]  /*32c0*/  UIADD3.64 UR18, UPT, UPT, UR4, -UR18, URZ ;  /* 0x8000001204127297 */ /* 0x000fc4000fffe0ff */
[----:B------:R-:W-:Y:S02]  /*32d0*/  UIADD3.64 UR40, UPT, UPT, UR14, 0x2, URZ ;  /* 0x000000020e287897 */ /* 0x000fe4000fffe0ff */
[----:B------:R-:W-:Y:S01]  /*32e0*/  UIADD3.64 UR42, UPT, UPT, UR14, 0x4, URZ ;  /* 0x000000040e2a7897 */ /* 0x000fe2000fffe0ff */
[----:B------:R-:W-:Y:S01]  /*32f0*/  UMOV UR32, 0x1 ;  /* 0x0000000100207882 */ /* 0x000fe20000000000 */
[----:B------:R-:W-:-:S10]  /*3300*/  UMOV UR33, UR20 ;  /* 0x0000001400217c82 */ /* 0x000fd40008000000 */
.L_x_20:
[----:B------:R-:W-:-:S04]  /*3310*/  IMAD.WIDE R8, R68, 0x2, R108 ;  /* 0x0000000244087825 */ /* 0x000fc800078e026c */
[C---:B------:R-:W-:Y:S01]  /*3320*/  IMAD.WIDE R10, R68.reuse, 0x2, R100 ;  /* 0x00000002440a7825 */ /* 0x040fe200078e0264 */
[----:B------:R1:W2:Y:S03]  /*3330*/  LDG.E.U16 R27, desc[UR28][R8.64] ;  /* 0x0000001c081b7981 */ /* 0x0002a6000c1e1500 */
[C---:B------:R-:W-:Y:S01]  /*3340*/  IMAD.WIDE R4, R68.reuse, 0x2, R116 ;  /* 0x0000000244047825 */ /* 0x040fe200078e0274 */
[----:B------:R3:W4:Y:S03]  /*3350*/  LDG.E.U16 R31, desc[UR28][R10.64] ;  /* 0x0000001c0a1f7981 */ /* 0x000726000c1e1500 */
[C---:B------:R-:W-:Y:S01]  /*3360*/  IMAD.WIDE R6, R68.reuse, 0x2, R114 ;  /* 0x0000000244067825 */ /* 0x040fe200078e0272 */
[----:B------:R-:W5:Y:S03]  /*3370*/  LDG.E.U16 R19, desc[UR28][R4.64] ;  /* 0x0000001c04137981 */ /* 0x000f66000c1e1500 */
[C---:B------:R-:W-:Y:S01]  /*3380*/  IMAD.WIDE R12, R68.reuse, 0x2, R106 ;  /* 0x00000002440c7825 */ /* 0x040fe200078e026a */
[----:B------:R-:W5:Y:S03]  /*3390*/  LDG.E.U16 R18, desc[UR28][R6.64] ;  /* 0x0000001c06127981 */ /* 0x000f66000c1e1500 */
[C---:B------:R-:W-:Y:S01]  /*33a0*/  IMAD.WIDE R14, R68.reuse, 0x2, R98 ;  /* 0x00000002440e7825 */ /* 0x040fe200078e0262 */
[----:B------:R0:W5:Y:S03]  /*33b0*/  LDG.E.U16 R20, desc[UR28][R12.64] ;  /* 0x0000001c0c147981 */ /* 0x000166000c1e1500 */
[C---:B------:R-:W-:Y:S01]  /*33c0*/  IMAD.WIDE R28, R68.reuse, 0x2, R92 ;  /* 0x00000002441c7825 */ /* 0x040fe200078e025c */
[----:B------:R0:W5:Y:S03]  /*33d0*/  LDG.E.U16 R26, desc[UR28][R14.64] ;  /* 0x0000001c0e1a7981 */ /* 0x000166000c1e1500 */
[----:B------:R-:W-:-:S02]  /*33e0*/  IMAD.WIDE R22, R68, 0x2, R90 ;  /* 0x0000000244167825 */ /* 0x000fc400078e025a */
[----:B------:R-:W5:Y:S02]  /*33f0*/  LDG.E.U16 R29, desc[UR28][R28.64] ;  /* 0x0000001c1c1d7981 */ /* 0x000f64000c1e1500 */
[C---:B------:R-:W-:Y:S02]  /*3400*/  IMAD.WIDE R24, R68.reuse, 0x2, R112 ;  /* 0x0000000244187825 */ /* 0x040fe400078e0270 */
[----:B------:R-:W5:Y:S02]  /*3410*/  LDG.E.U16 R22, desc[UR28][R22.64] ;  /* 0x0000001c16167981 */ /* 0x000f64000c1e1500 */
[C---:B------:R-:W-:Y:S02]  /*3420*/  IMAD.WIDE R16, R68.reuse, 0x2, R104 ;  /* 0x0000000244107825 */ /* 0x040fe400078e0268 */
[----:B------:R-:W5:Y:S02]  /*3430*/  LDG.E.U16 R25, desc[UR28][R24.64] ;  /* 0x0000001c18197981 */ /* 0x000f64000c1e1500 */
[----:B-1----:R-:W-:-:S02]  /*3440*/  IMAD.WIDE R8, R68, 0x2, R96 ;  /* 0x0000000244087825 */ /* 0x002fc400078e0260 */
[----:B------:R-:W5:Y:S02]  /*3450*/  LDG.E.U16 R17, desc[UR28][R16.64] ;  /* 0x0000001c10117981 */ /* 0x000f64000c1e1500 */
[C---:B---3--:R-:W-:Y:S02]  /*3460*/  IMAD.WIDE R10, R68.reuse, 0x2, R88 ;  /* 0x00000002440a7825 */ /* 0x048fe400078e0258 */
[----:B------:R-:W3:Y:S02]  /*3470*/  LDG.E.U16 R9, desc[UR28][R8.64] ;  /* 0x0000001c08097981 */ /* 0x000ee4000c1e1500 */
[C---:B0-----:R-:W-:Y:S02]  /*3480*/  IMAD.WIDE R12, R68.reuse, 0x2, R110 ;  /* 0x00000002440c7825 */ /* 0x041fe400078e026e */
[----:B------:R-:W3:Y:S02]  /*3490*/  LDG.E.U16 R11, desc[UR28][R10.64] ;  /* 0x0000001c0a0b7981 */ /* 0x000ee4000c1e1500 */
[----:B------:R-:W-:-:S02]  /*34a0*/  IMAD.WIDE R14, R68, 0x2, R102 ;  /* 0x00000002440e7825 */ /* 0x000fc400078e0266 */
[----:B------:R-:W3:Y:S02]  /*34b0*/  LDG.E.U16 R12, desc[UR28][R12.64] ;  /* 0x0000001c0c0c7981 */ /* 0x000ee4000c1e1500 */
[C---:B------:R-:W-:Y:S02]  /*34c0*/  IMAD.WIDE R6, R68.reuse, 0x2, R94 ;  /* 0x0000000244067825 */ /* 0x040fe400078e025e */
[----:B------:R-:W3:Y:S02]  /*34d0*/  LDG.E.U16 R14, desc[UR28][R14.64] ;  /* 0x0000001c0e0e7981 */ /* 0x000ee4000c1e1500 */
[----:B------:R-:W-:Y:S02]  /*34e0*/  IMAD.WIDE R4, R68, 0x2, R86 ;  /* 0x0000000244047825 */ /* 0x000fe400078e0256 */
[----:B------:R-:W3:Y:S04]  /*34f0*/  LDG.E.U16 R6, desc[UR28][R6.64] ;  /* 0x0000001c06067981 */ /* 0x000ee8000c1e1500 */
[----:B------:R-:W3:Y:S01]  /*3500*/  LDG.E.U16 R4, desc[UR28][R4.64] ;  /* 0x0000001c04047981 */ /* 0x000ee2000c1e1500 */
[----:B------:R-:W-:-:S02]  /*3510*/  UMOV UR6, 0x1 ;  /* 0x0000000100067882 */ /* 0x000fc40000000000 */
[----:B------:R-:W-:-:S04]  /*3520*/  @!UP0 UIADD3 UR6, UPT, UPT, -UR6, 0x100000, URZ ;  /* 0x0010000006068890 */ /* 0x000fc8000fffe1ff */
[----:B------:R-:W-:Y:S02]  /*3530*/  @!UP0 USHF.L.U32 UR7, UR6, 0xb, URZ ;  /* 0x0000000b06078899 */ /* 0x000fe400080006ff */
[----:B------:R-:W-:Y:S01]  /*3540*/  @!UP0 USHF.L.U32 UR6, UR6, 0x1, URZ ;  /* 0x0000000106068899 */ /* 0x000fe200080006ff */
[----:B------:R-:W-:Y:S01]  /*3550*/  VOTEU.ALL UP2, P6 ;  /* 0x0000000000ff7886 */ /* 0x000fe20003040000 */
[----:B--2---:R0:W-:Y:S04]  /*3560*/  STS.U16 [R40+UR9+0x3400], R27 ;  /* 0x0034001b28007988 */ /* 0x0041e80008000409 */
[----:B----4-:R0:W-:Y:S04]  /*3570*/  STS.U16 [R40+UR9+0x3800], R31 ;  /* 0x0038001f28007988 */ /* 0x0101e80008000409 */
[----:B-----5:R0:W-:Y:S04]  /*3580*/  STS.U16 [R40+UR9+0x3000], R19 ;  /* 0x0030001328007988 */ /* 0x0201e80008000409 */
[----:B------:R0:W-:Y:S04]  /*3590*/  STS.U16 [R40+UR9+0x3c00], R29 ;  /* 0x003c001d28007988 */ /* 0x0001e80008000409 */
[----:B------:R0:W-:Y:S04]  /*35a0*/  STS.U16 [R39+UR9+0x3100], R18 ;  /* 0x0031001227007988 */ /* 0x0001e80008000409 */
[----:B------:R0:W-:Y:S04]  /*35b0*/  STS.U16 [R39+UR9+0x3500], R20 ;  /* 0x0035001427007988 */ /* 0x0001e80008000409 */
[----:B------:R0:W-:Y:S04]  /*35c0*/  STS.U16 [R39+UR9+0x3900], R26 ;  /* 0x0039001a27007988 */ /* 0x0001e80008000409 */
[----:B------:R0:W-:Y:S04]  /*35d0*/  STS.U16 [R39+UR9+0x3d00], R22 ;  /* 0x003d001627007988 */ /* 0x0001e80008000409 */
[----:B------:R0:W-:Y:S04]  /*35e0*/  STS.U16 [R38+UR9+0x3200], R25 ;  /* 0x0032001926007988 */ /* 0x0001e80008000409 */
[----:B------:R0:W-:Y:S04]  /*35f0*/  STS.U16 [R38+UR9+0x3600], R17 ;  /* 0x0036001126007988 */ /* 0x0001e80008000409 */
[----:B---3--:R0:W-:Y:S04]  /*3600*/  STS.U16 [R38+UR9+0x3a00], R9 ;  /* 0x003a000926007988 */ /* 0x0081e80008000409 */
[----:B------:R0:W-:Y:S04]  /*3610*/  STS.U16 [R38+UR9+0x3e00], R11 ;  /* 0x003e000b26007988 */ /* 0x0001e80008000409 */
[----:B------:R0:W-:Y:S04]  /*3620*/  STS.U16 [R37+UR9+0x3300], R12 ;  /* 0x0033000c25007988 */ /* 0x0001e80008000409 */
[----:B------:R0:W-:Y:S04]  /*3630*/  STS.U16 [R37+UR9+0x3700], R14 ;  /* 0x0037000e25007988 */ /* 0x0001e80008000409 */
[----:B------:R0:W-:Y:S04]  /*3640*/  STS.U16 [R37+UR9+0x3b00], R6 ;  /* 0x003b000625007988 */ /* 0x0001e80008000409 */
[----:B------:R0:W-:Y:S01]  /*3650*/  STS.U16 [R37+UR9+0x3f00], R4 ;  /* 0x003f000425007988 */ /* 0x0001e20008000409 */
[----:B------:R1:W-:Y:S06]  /*3660*/  MEMBAR.ALL.CTA ;  /* 0x0000000000007992 */ /* 0x0003ec0000008000 */
[----:B-1----:R-:W-:Y:S04]  /*3670*/  FENCE.VIEW.ASYNC.S ;  /* 0x00000000000073c6 */ /* 0x002fe80000000000 */
[----:B------:R-:W1:Y:S02]  /*3680*/  FENCE.VIEW.ASYNC.S ;  /* 0x00000000000073c6 */ /* 0x000e640000000000 */
[----:B-1----:R0:W1:Y:S02]  /*3690*/  @!UP2 SYNCS.EXCH.64 URZ, [UR9+0x5010], UR6 ;  /* 0x0050100609ffa5b2 */ /* 0x0020640008000100 */
[----:B-1----:R-:W-:Y:S06]  /*36a0*/  BAR.SYNC.DEFER_BLOCKING 0x0 ;  /* 0x0000000000007b1d */ /* 0x002fec0000010000 */
[----:B0-----:R-:W-:Y:S05]  /*36b0*/  BRA.U UP1, `(.L_x_16) ;  /* 0x0000000101547547 */ /* 0x001fea000b800000 */
[----:B------:R-:W-:Y:S01]  /*36c0*/  UIADD3 UR6, UPT, UPT, UR9, 0x5010, URZ ;  /* 0x0000501009067890 */ /* 0x000fe2000fffe0ff */
[----:B------:R-:W-:Y:S01]  /*36d0*/  UMOV UR22, UR34 ;  /* 0x0000002200167c82 */ /* 0x000fe20008000000 */
[----:B------:R-:W-:Y:S01]  /*36e0*/  UMOV UR23, 0x40004040 ;  /* 0x4000404000177882 */ /* 0x000fe20000000000 */
[----:B------:R-:W-:Y:S01]  /*36f0*/  UMOV UR20, UR30 ;  /* 0x0000001e00147c82 */ /* 0x000fe20008000000 */
[----:B------:R-:W-:Y:S01]  /*3700*/  UMOV UR21, 0x40004040 ;  /* 0x4000404000157882 */ /* 0x000fe20000000000 */
[----:B------:R-:W-:Y:S01]  /*3710*/  UMOV UR24, 0x0 ;  /* 0x0000000000187882 */ /* 0x000fe20000000000 */
[----:B------:R-:W-:Y:S01]  /*3720*/  UMOV UR25, 0x4088490 ;  /* 0x0408849000197882 */ /* 0x000fe20000000000 */
[----:B------:R-:W-:Y:S01]  /*3730*/  UMOV UR26, 0x0 ;  /* 0x00000000001a7882 */ /* 0x000fe20000000000 */
[----:B------:R-:W-:Y:S01]  /*3740*/  UMOV UR27, 0x4088490 ;  /* 0x04088490001b7882 */ /* 0x000fe20000000000 */
[----:B------:R-:W-:Y:S01]  /*3750*/  UMOV UR44, 0x0 ;  /* 0x00000000002c7882 */ /* 0x000fe20000000000 */
[----:B------:R-:W-:Y:S01]  /*3760*/  UMOV UR45, 0x4088490 ;  /* 0x04088490002d7882 */ /* 0x000fe20000000000 */
[----:B------:R0:W-:Y:S01]  /*3770*/  UTCHMMA gdesc[UR22], gdesc[UR20], tmem[UR12], tmem[UR24], idesc[UR25], !UPT ;  /* 0x00ff1814160075ea */ /* 0x0001e2000f80000c */
[----:B------:R-:W-:Y:S01]  /*3780*/  UMOV UR7, URZ ;  /* 0x000000ff00077c82 */ /* 0x000fe20008000000 */
        /* <DEDUP_REMOVED lines=8> */
.L_x_16:
[----:B------:R-:W1:Y:S01]  /*3810*/  SYNCS.PHASECHK.TRANS64.TRYWAIT P0, [UR9+0x5010], RZ ;  /* 0x005010ffff0075a7 */ /* 0x000e620008001109 */
[----:B------:R-:W-:-:S05]  /*3820*/  IADD3 R20, P1, PT, R2, R58, RZ ;  /* 0x0000003a02147210 */ /* 0x000fca0007f3e0ff */
[----:B------:R-:W-:Y:S01]  /*3830*/  IMAD.X R22, RZ, RZ, R66, P1 ;  /* 0x000000ffff167224 */ /* 0x000fe200008e0642 */
[----:B-1----:R-:W-:Y:S07]  /*3840*/  @!P0 BRA `(.L_x_17) ;  /* 0x0000002c00348947 */ /* 0x002fee0003800000 */
.L_x_25:
[----:B------:R-:W-:Y:S01]  /*3850*/  BAR.SYNC.DEFER_BLOCKING 0x0 ;  /* 0x0000000000007b1d */ /* 0x000fe20000010000 */
[C---:B------:R-:W-:Y:S01]  /*3860*/  IADD3 R24, P4, PT, R20.reuse, 0x42, RZ ;  /* 0x0000004214187810 */ /* 0x040fe20007f9e0ff */
[----:B------:R-:W-:Y:S01]  /*3870*/  IMAD.U32 R21, R21, -0x80000000, RZ ;  /* 0x8000000015157824 */ /* 0x000fe200078e00ff */
[C---:B------:R-:W-:Y:S02]  /*3880*/  IADD3 R26, P1, PT, R20.reuse, 0x40, RZ ;  /* 0x00000040141a7810 */ /* 0x040fe40007f3e0ff */
[----:B------:R-:W-:Y:S01]  /*3890*/  IADD3 R28, P0, PT, R20, 0x43, RZ ;  /* 0x00000043141c7810 */ /* 0x000fe20007f1e0ff */
[--C-:B------:R-:W-:Y:S01]  /*38a0*/  IMAD.X R31, RZ, RZ, R22.reuse, P4 ;  /* 0x000000ffff1f7224 */ /* 0x100fe200020e0616 */
[-C--:B------:R-:W-:Y:S01]  /*38b0*/  ISETP.GT.U32.AND P3, PT, R24, R41.reuse, PT ;  /* 0x000000291800720c */ /* 0x080fe20003f64070 */
[----:B------:R-:W-:Y:S01]  /*38c0*/  LDTM.16dp32bit_t0_t15.x16 R4, tmem[UR11+0x100000] ;  /* 0x1000000b000479ee */ /* 0x000fe20008a00000 */
[----:B------:R-:W1:Y:S01]  /*38d0*/  LDTM.16dp32bit_t16_t31.x16 R4, tmem[UR11+0x100010] ;  /* 0x1000100b000479ee */ /* 0x000e620008a20000 */
[----:B------:R-:W-:Y:S01]  /*38e0*/  ISETP.GT.U32.AND P2, PT, R28, R41, PT ;  /* 0x000000291c00720c */ /* 0x000fe20003f44070 */
[--C-:B------:R-:W-:Y:S01]  /*38f0*/  IMAD.X R23, RZ, RZ, R22.reuse, P1 ;  /* 0x000000ffff177224 */ /* 0x100fe200008e0616 */
[C---:B------:R-:W-:Y:S01]  /*3900*/  IADD3 R24, P1, PT, R20.reuse, 0x44, RZ ;  /* 0x0000004414187810 */ /* 0x040fe20007f3e0ff */
[----:B------:R-:W-:Y:S01]  /*3910*/  IMAD.X R33, RZ, RZ, R22, P0 ;  /* 0x000000ffff217224 */ /* 0x000fe200000e0616 */
[----:B------:R-:W-:-:S02]  /*3920*/  IADD3 R28, P4, PT, R20, 0x45, RZ ;  /* 0x00000045141c7810 */ /* 0x000fc40007f9e0ff */
[----:B------:R-:W-:Y:S01]  /*3930*/  IADD3 R30, P0, PT, R20, 0x46, RZ ;  /* 0x00000046141e7810 */ /* 0x000fe20007f1e0ff */
[--C-:B------:R-:W-:Y:S01]  /*3940*/  IMAD.X R34, RZ, RZ, R22.reuse, P1 ;  /* 0x000000ffff227224 */ /* 0x100fe200008e0616 */
[----:B------:R-:W-:Y:S01]  /*3950*/  IADD3 R25, P1, PT, R58, 0x40, RZ ;  /* 0x000000403a197810 */ /* 0x000fe20007f3e0ff */
[--C-:B------:R-:W-:Y:S01]  /*3960*/  IMAD.X R29, RZ, RZ, R22.reuse, P4 ;  /* 0x000000ffff1d7224 */ /* 0x100fe200020e0616 */
[----:B------:R-:W-:Y:S01]  /*3970*/  IADD3 R32, P4, PT, R20, 0x47, RZ ;  /* 0x0000004714207810 */ /* 0x000fe20007f9e0ff */
[----:B------:R-:W-:Y:S01]  /*3980*/  IMAD.X R27, RZ, RZ, R22, P0 ;  /* 0x000000ffff1b7224 */ /* 0x000fe200000e0616 */
[-C--:B------:R-:W-:Y:S01]  /*3990*/  ISETP.GT.U32.AND P0, PT, R24, R41.reuse, PT ;  /* 0x000000291800720c */ /* 0x080fe20003f04070 */
[----:B------:R-:W-:Y:S01]  /*39a0*/  IMAD.X R24, RZ, RZ, R66, P1 ;  /* 0x000000ffff187224 */ /* 0x000fe200008e0642 */
[CC--:B------:R-:W-:Y:S01]  /*39b0*/  ISETP.GT.U32.AND P1, PT, R26.reuse, R41.reuse, PT ;  /* 0x000000291a00720c */ /* 0x0c0fe20003f24070 */
[----:B------:R-:W-:Y:S01]  /*39c0*/  IMAD.X R20, RZ, RZ, R22, P4 ;  /* 0x000000ffff147224 */ /* 0x000fe200020e0616 */
[----:B------:R-:W-:Y:S01]  /*39d0*/  ISETP.GE.U32.AND P4, PT, R26, R41, PT ;  /* 0x000000291a00720c */ /* 0x000fe20003f86070 */
[----:B------:R-:W2:Y:S01]  /*39e0*/  @!P6 SYNCS.CCTL.IV [UR9+0x5010] ;  /* 0x00501000ff00e9b1 */ /* 0x000ea20008000009 */
[----:B------:R-:W-:Y:S01]  /*39f0*/  ISETP.GT.U32.AND.EX P3, PT, R31, RZ, PT, P3 ;  /* 0x000000ff1f00720c */ /* 0x000fe20003f64130 */
[----:B------:R-:W-:Y:S01]  /*3a00*/  NOP ;  /* 0x0000000000007918 */ /* 0x000fe20000000000 */
[----:B------:R-:W-:-:S02]  /*3a10*/  ISETP.GT.U32.AND.EX P1, PT, R23, RZ, PT, P1 ;  /* 0x000000ff1700720c */ /* 0x000fc40003f24110 */
[----:B------:R-:W-:Y:S01]  /*3a20*/  ISETP.GE.U32.AND.EX P4, PT, R23, RZ, PT, P4 ;  /* 0x000000ff1700720c */ /* 0x000fe20003f86140 */
[----:B-1----:R-:W-:Y:S01]  /*3a30*/  FMUL R6, R6, UR35 ;  /* 0x0000002306067c20 */ /* 0x002fe20008400000 */
[----:B------:R-:W-:Y:S01]  /*3a40*/  FMUL R4, R4, UR35 ;  /* 0x0000002304047c20 */ /* 0x000fe20008400000 */
[----:B------:R-:W-:Y:S01]  /*3a50*/  FMUL R22, R5, UR35 ;  /* 0x0000002305167c20 */ /* 0x000fe20008400000 */
[----:B------:R-:W-:Y:S01]  /*3a60*/  ISETP.GT.U32.AND.EX P0, PT, R34, RZ, PT, P0 ;  /* 0x000000ff2200720c */ /* 0x000fe20003f04100 */
[----:B------:R-:W-:Y:S01]  /*3a70*/  FMUL R7, R7, UR35 ;  /* 0x0000002307077c20 */ /* 0x000fe20008400000 */
[----:B------:R-:W-:Y:S01]  /*3a80*/  FSEL R23, R6, -INF , !P3 ;  /* 0xff80000006177808 */ /* 0x000fe20005800000 */
[----:B------:R-:W-:Y:S01]  /*3a90*/  FMUL R6, R8, UR35 ;  /* 0x0000002308067c20 */ /* 0x000fe20008400000 */
[----:B------:R-:W-:Y:S01]  /*3aa0*/  FSEL R5, R4, -INF , !P1 ;  /* 0xff80000004057808 */ /* 0x000fe20004800000 */
[----:B------:R-:W-:Y:S01]  /*3ab0*/  FMUL R11, R11, UR35 ;  /* 0x000000230b0b7c20 */ /* 0x000fe20008400000 */
[----:B------:R-:W-:Y:S01]  /*3ac0*/  LOP3.LUT R8, R25, 0xe, R2, 0xfe, !PT ;  /* 0x0000000e19087812 */ /* 0x000fe200078efe02 */
[----:B------:R-:W-:Y:S01]  /*3ad0*/  FMUL R9, R9, UR35 ;  /* 0x0000002309097c20 */ /* 0x000fe20008400000 */
[----:B------:R-:W-:Y:S01]  /*3ae0*/  FSEL R4, R22, -INF , !P4 ;  /* 0xff80000016047808 */ /* 0x000fe20006000000 */
[----:B------:R-:W-:Y:S01]  /*3af0*/  FMUL R13, R13, UR35 ;  /* 0x000000230d0d7c20 */ /* 0x000fe20008400000 */
[-C--:B------:R-:W-:Y:S01]  /*3b00*/  ISETP.GT.U32.AND P4, PT, R30, R41.reuse, PT ;  /* 0x000000291e00720c */ /* 0x080fe20003f84070 */
[----:B------:R-:W-:Y:S01]  /*3b10*/  FMUL R17, R17, UR35 ;  /* 0x0000002311117c20 */ /* 0x000fe20008400000 */
[----:B------:R-:W-:Y:S01]  /*3b20*/  FSEL R6, R6, -INF , !P0 ;  /* 0xff80000006067808 */ /* 0x000fe20004000000 */
[----:B------:R-:W-:Y:S01]  /*3b30*/  FMUL R19, R19, UR35 ;  /* 0x0000002313137c20 */ /* 0x000fe20008400000 */
[----:B------:R-:W-:Y:S01]  /*3b40*/  ISETP.GT.U32.AND P0, PT, R8, R41, PT ;  /* 0x000000290800720c */ /* 0x000fe20003f04070 */
[----:B------:R-:W-:Y:S01]  /*3b50*/  FMUL R8, R10, UR35 ;  /* 0x000000230a087c20 */ /* 0x000fe20008400000 */
[----:B------:R-:W-:-:S02]  /*3b60*/  ISETP.GT.U32.AND.EX P4, PT, R27, RZ, PT, P4 ;  /* 0x000000ff1b00720c */ /* 0x000fc40003f84140 */
[----:B------:R-:W-:Y:S02]  /*3b70*/  LOP3.LUT R10, R25, 0x8, R2, 0xfe, !PT ;  /* 0x00000008190a7812 */ /* 0x000fe400078efe02 */
[----:B------:R-:W-:Y:S02]  /*3b80*/  FSEL R8, R8, -INF , !P4 ;  /* 0xff80000008087808 */ /* 0x000fe40006000000 */
[-C--:B------:R-:W-:Y:S02]  /*3b90*/  ISETP.GT.U32.AND P3, PT, R32, R41.reuse, PT ;  /* 0x000000292000720c */ /* 0x080fe40003f64070 */
[----:B------:R-:W-:Y:S01]  /*3ba0*/  ISETP.GT.U32.AND P4, PT, R10, R41, PT ;  /* 0x000000290a00720c */ /* 0x000fe20003f84070 */
[----:B------:R-:W-:Y:S01]  /*3bb0*/  FMUL R10, R12, UR35 ;  /* 0x000000230c0a7c20 */ /* 0x000fe20008400000 */
[----:B------:R-:W-:Y:S02]  /*3bc0*/  ISETP.GT.U32.AND.EX P2, PT, R33, RZ, PT, P2 ;  /* 0x000000ff2100720c */ /* 0x000fe40003f44120 */
[----:B------:R-:W-:-:S02]  /*3bd0*/  ISETP.GT.U32.AND.EX P3, PT, R20, RZ, PT, P3 ;  /* 0x000000ff1400720c */ /* 0x000fc40003f64130 */
[----:B------:R-:W-:Y:S02]  /*3be0*/  ISETP.GT.U32.AND.EX P4, PT, R24, RZ, PT, P4 ;  /* 0x000000ff1800720c */ /* 0x000fe40003f84140 */
[----:B------:R-:W-:Y:S02]  /*3bf0*/  ISETP.GT.U32.AND P1, PT, R28, R41, PT ;  /* 0x000000291c00720c */ /* 0x000fe40003f24070 */
[C-C-:B------:R-:W-:Y:S02]  /*3c00*/  LOP3.LUT R22, R25.reuse, 0xf, R2.reuse, 0xfe, !PT ;  /* 0x0000000f19167812 */ /* 0x140fe400078efe02 */
[C-C-:B------:R-:W-:Y:S02]  /*3c10*/  LOP3.LUT R20, R25.reuse, 0x9, R2.reuse, 0xfe, !PT ;  /* 0x0000000919147812 */ /* 0x140fe400078efe02 */
[----:B------:R-:W-:Y:S02]  /*3c20*/  LOP3.LUT R12, R25, 0xa, R2, 0xfe, !PT ;  /* 0x0000000a190c7812 */ /* 0x000fe400078efe02 */
[----:B------:R-:W-:-:S02]  /*3c30*/  FSEL R7, R7, -INF , !P2 ;  /* 0xff80000007077808 */ /* 0x000fc40005000000 */
[----:B------:R-:W-:Y:S02]  /*3c40*/  FSEL R11, R11, -INF , !P3 ;  /* 0xff8000000b0b7808 */ /* 0x000fe40005800000 */
[----:B------:R-:W-:Y:S02]  /*3c50*/  FSEL R10, R10, -INF , !P4 ;  /* 0xff8000000a0a7808 */ /* 0x000fe40006000000 */
[-C--:B------:R-:W-:Y:S02]  /*3c60*/  ISETP.GT.U32.AND P2, PT, R22, R41.reuse, PT ;  /* 0x000000291600720c */ /* 0x080fe40003f44070 */
[----:B------:R-:W-:Y:S02]  /*3c70*/  ISETP.GT.U32.AND.EX P1, PT, R29, RZ, PT, P1 ;  /* 0x000000ff1d00720c */ /* 0x000fe40003f24110 */
[-C--:B------:R-:W-:Y:S02]  /*3c80*/  ISETP.GT.U32.AND P3, PT, R20, R41.reuse, PT ;  /* 0x000000291400720c */ /* 0x080fe40003f64070 */
[----:B------:R-:W-:Y:S01]  /*3c90*/  ISETP.GT.U32.AND P4, PT, R12, R41, PT ;  /* 0x000000290c00720c */ /* 0x000fe20003f84070 */
[----:B------:R-:W-:Y:S01]  /*3ca0*/  FMUL R12, R14, UR35 ;  /* 0x000000230e0c7c20 */ /* 0x000fe20008400000 */
[----:B------:R-:W-:-:S02]  /*3cb0*/  LOP3.LUT R22, R25, 0xd, R2, 0xfe, !PT ;  /* 0x0000000d19167812 */ /* 0x000fc400078efe02 */
[----:B------:R-:W-:Y:S02]  /*3cc0*/  FMNMX3 R14, R5, R4, R23, !PT ;  /* 0x00000004050e7276 */ /* 0x000fe40007800017 */
[----:B------:R-:W-:Y:S02]  /*3cd0*/  FSEL R9, R9, -INF , !P1 ;  /* 0xff80000009097808 */ /* 0x000fe40004800000 */
[----:B------:R-:W-:Y:S02]  /*3ce0*/  ISETP.GT.U32.AND.EX P3, PT, R24, RZ, PT, P3 ;  /* 0x000000ff1800720c */ /* 0x000fe40003f64130 */
[----:B------:R-:W-:Y:S02]  /*3cf0*/  ISETP.GT.U32.AND P1, PT, R22, R41, PT ;  /* 0x000000291600720c */ /* 0x000fe40003f24070 */
[----:B------:R-:W-:Y:S02]  /*3d00*/  LOP3.LUT R20, R25, 0xc, R2, 0xfe, !PT ;  /* 0x0000000c19147812 */ /* 0x000fe400078efe02 */
[----:B------:R-:W-:-:S02]  /*3d10*/  ISETP.GT.U32.AND.EX P4, PT, R24, RZ, PT, P4 ;  /* 0x000000ff1800720c */ /* 0x000fc40003f84140 */
[----:B------:R-:W-:Y:S02]  /*3d20*/  LOP3.LUT R22, R25, 0xb, R2, 0xfe, !PT ;  /* 0x0000000b19167812 */ /* 0x000fe400078efe02 */
[----:B------:R-:W-:Y:S02]  /*3d30*/  FMNMX3 R14, R14, R7, R6, !PT ;  /* 0x000000070e0e7276 */ /* 0x000fe40007800006 */
[----:B------:R-:W-:Y:S02]  /*3d40*/  FSEL R13, R13, -INF , !P3 ;  /* 0xff8000000d0d7808 */ /* 0x000fe40005800000 */
[-C--:B------:R-:W-:Y:S02]  /*3d50*/  ISETP.GT.U32.AND P3, PT, R20, R41.reuse, PT ;  /* 0x000000291400720c */ /* 0x080fe40003f64070 */
[----:B------:R-:W-:Y:S02]  /*3d60*/  FSEL R12, R12, -INF , !P4 ;  /* 0xff8000000c0c7808 */ /* 0x000fe40006000000 */
[----:B------:R-:W-:-:S02]  /*3d70*/  ISETP.GT.U32.AND P4, PT, R22, R41, PT ;  /* 0x000000291600720c */ /* 0x000fc40003f84070 */
[----:B------:R-:W-:Y:S01]  /*3d80*/  FMNMX3 R20, R14, R9, R8, !PT ;  /* 0x000000090e147276 */ /* 0x000fe20007800008 */
[----:B------:R-:W-:Y:S01]  /*3d90*/  FMUL R14, R15, UR35 ;  /* 0x000000230f0e7c20 */ /* 0x000fe20008400000 */
[----:B------:R-:W-:Y:S01]  /*3da0*/  FMUL R15, R16, UR35 ;  /* 0x00000023100f7c20 */ /* 0x000fe20008400000 */
[----:B------:R-:W-:Y:S01]  /*3db0*/  ISETP.GT.U32.AND.EX P3, PT, R24, RZ, PT, P3 ;  /* 0x000000ff1800720c */ /* 0x000fe20003f64130 */
[----:B------:R-:W-:Y:S01]  /*3dc0*/  FMUL R16, R18, UR35 ;  /* 0x0000002312107c20 */ /* 0x000fe20008400000 */
[----:B------:R-:W-:Y:S02]  /*3dd0*/  ISETP.GT.U32.AND.EX P4, PT, R24, RZ, PT, P4 ;  /* 0x000000ff1800720c */ /* 0x000fe40003f84140 */
[----:B------:R-:W-:Y:S02]  /*3de0*/  FMNMX3 R20, R20, R11, R10, !PT ;  /* 0x0000000b14147276 */ /* 0x000fe4000780000a */
[C---:B------:R-:W-:Y:S02]  /*3df0*/  ISETP.GT.U32.AND.EX P0, PT, R24.reuse, RZ, PT, P0 ;  /* 0x000000ff1800720c */ /* 0x040fe40003f04100 */
[----:B------:R-:W-:-:S02]  /*3e00*/  ISETP.GT.U32.AND.EX P1, PT, R24, RZ, PT, P1 ;  /* 0x000000ff1800720c */ /* 0x000fc40003f24110 */
[----:B------:R-:W-:Y:S02]  /*3e10*/  FSEL R14, R14, -INF , !P4 ;  /* 0xff8000000e0e7808 */ /* 0x000fe40006000000 */
[----:B------:R-:W-:Y:S02]  /*3e20*/  FSEL R15, R15, -INF , !P3 ;  /* 0xff8000000f0f7808 */ /* 0x000fe40005800000 */
[----:B------:R-:W-:Y:S02]  /*3e30*/  FMNMX3 R20, R20, R13, R12, !PT ;  /* 0x0000000d14147276 */ /* 0x000fe4000780000c */
[----:B------:R-:W-:Y:S02]  /*3e40*/  ISETP.GT.U32.AND.EX P2, PT, R24, RZ, PT, P2 ;  /* 0x000000ff1800720c */ /* 0x000fe40003f44120 */
[----:B------:R-:W-:Y:S02]  /*3e50*/  FSEL R17, R17, -INF , !P1 ;  /* 0xff80000011117808 */ /* 0x000fe40004800000 */
[----:B------:R-:W-:Y:S01]  /*3e60*/  FSEL R16, R16, -INF , !P0 ;  /* 0xff80000010107808 */ /* 0x000fe20004000000 */
[----:B--2---:R-:W1:Y:S01]  /*3e70*/  SYNCS.PHASECHK.TRANS64.TRYWAIT P0, [UR33], R21 ;  /* 0x00000015ff0075a7 */ /* 0x004e620008001121 */
[----:B------:R-:W-:-:S02]  /*3e80*/  FMNMX3 R20, R20, R14, R15, !PT ;  /* 0x0000000e14147276 */ /* 0x000fc4000780000f */
[----:B------:R-:W-:Y:S02]  /*3e90*/  FSEL R19, R19, -INF , !P2 ;  /* 0xff80000013137808 */ /* 0x000fe40005000000 */
[----:B------:R-:W-:-:S04]  /*3ea0*/  FMNMX3 R20, R20, R17, R16, !PT ;  /* 0x0000001114147276 */ /* 0x000fc80007800010 */
[----:B------:R-:W-:-:S05]  /*3eb0*/  FMNMX R20, R19, R20, !PT ;  /* 0x0000001413147209 */ /* 0x000fca0007800000 */
[----:B------:R-:W2:Y:S02]  /*3ec0*/  SHFL.BFLY PT, R82, R20, 0x10, 0x1f ;  /* 0x0e001f0014527f89 */ /* 0x000ea400000e0000 */
[----:B--2---:R-:W-:-:S05]  /*3ed0*/  FMNMX3 R82, R20, R82, R85, !PT ;  /* 0x0000005214527276 */ /* 0x004fca0007800055 */
[--C-:B------:R-:W-:Y:S01]  /*3ee0*/  FADD R5, R5, -R82.reuse ;  /* 0x8000005205057221 */ /* 0x100fe20000000000 */
[--C-:B------:R-:W-:Y:S01]  /*3ef0*/  FADD R4, R4, -R82.reuse ;  /* 0x8000005204047221 */ /* 0x100fe20000000000 */
[--C-:B------:R-:W-:Y:S01]  /*3f00*/  FADD R23, R23, -R82.reuse ;  /* 0x8000005217177221 */ /* 0x100fe20000000000 */
[--C-:B------:R-:W-:Y:S01]  /*3f10*/  FADD R7, R7, -R82.reuse ;  /* 0x8000005207077221 */ /* 0x100fe20000000000 */
[----:B------:R-:W-:Y:S01]  /*3f20*/  FMUL R32, R5, 1.4426950216293334961 ;  /* 0x3fb8aa3b05207820 */ /* 0x000fe20000400000 */
[----:B------:R-:W-:Y:S01]  /*3f30*/  FMUL R4, R4, 1.4426950216293334961 ;  /* 0x3fb8aa3b04047820 */ /* 0x000fe20000400000 */
[----:B------:R-:W-:Y:S01]  /*3f40*/  FMUL R5, R23, 1.4426950216293334961 ;  /* 0x3fb8aa3b17057820 */ /* 0x000fe20000400000 */
[----:B------:R-:W-:Y:S01]  /*3f50*/  FMUL R26, R7, 1.4426950216293334961 ;  /* 0x3fb8aa3b071a7820 */ /* 0x000fe20000400000 */
[--C-:B------:R-:W-:Y:S01]  /*3f60*/  FADD R6, R6, -R82.reuse ;  /* 0x8000005206067221 */ /* 0x100fe20000000000 */
[--C-:B------:R-:W-:Y:S01]  /*3f70*/  FADD R9, R9, -R82.reuse ;  /* 0x8000005209097221 */ /* 0x100fe20000000000 */
[----:B------:R-:W-:Y:S01]  /*3f80*/  MUFU.EX2 R32, R32 ;  /* 0x0000002000207308 */ /* 0x000fe20000000800 */
[--C-:B------:R-:W-:Y:S01]  /*3f90*/  FADD R8, R8, -R82.reuse ;  /* 0x8000005208087221 */ /* 0x100fe20000000000 */
[----:B------:R-:W-:Y:S01]  /*3fa0*/  FMUL R6, R6, 1.4426950216293334961 ;  /* 0x3fb8aa3b06067820 */ /* 0x000fe20000400000 */
[----:B------:R-:W-:Y:S01]  /*3fb0*/  FMUL R9, R9, 1.4426950216293334961 ;  /* 0x3fb8aa3b09097820 */ /* 0x000fe20000400000 */
[--C-:B------:R-:W-:Y:S01]  /*3fc0*/  FADD R11, R11, -R82.reuse ;  /* 0x800000520b0b7221 */ /* 0x100fe20000000000 */
[----:B------:R-:W-:Y:S01]  /*3fd0*/  FMUL R7, R8, 1.4426950216293334961 ;  /* 0x3fb8aa3b08077820 */ /* 0x000fe20000400000 */
[--C-:B------:R-:W-:Y:S01]  /*3fe0*/  FADD R10, R10, -R82.reuse ;  /* 0x800000520a0a7221 */ /* 0x100fe20000000000 */
[--C-:B------:R-:W-:Y:S01]  /*3ff0*/  FADD R13, R13, -R82.reuse ;  /* 0x800000520d0d7221 */ /* 0x100fe20000000000 */
[----:B------:R-:W2:Y:S01]  /*4000*/  MUFU.EX2 R4, R4 ;  /* 0x0000000400047308 */ /* 0x000ea20000000800 */
[----:B------:R-:W-:Y:S01]  /*4010*/  FMUL R11, R11, 1.4426950216293334961 ;  /* 0x3fb8aa3b0b0b7820 */ /* 0x000fe20000400000 */
[----:B------:R-:W-:Y:S01]  /*4020*/  FMUL R10, R10, 1.4426950216293334961 ;  /* 0x3fb8aa3b0a0a7820 */ /* 0x000fe20000400000 */
[----:B------:R-:W-:Y:S01]  /*4030*/  FMUL R13, R13, 1.4426950216293334961 ;  /* 0x3fb8aa3b0d0d7820 */ /* 0x000fe20000400000 */
[--C-:B------:R-:W-:Y:S01]  /*4040*/  FADD R12, R12, -R82.reuse ;  /* 0x800000520c0c7221 */ /* 0x100fe20000000000 */
[--C-:B------:R-:W-:Y:S01]  /*4050*/  FADD R14, R14, -R82.reuse ;  /* 0x800000520e0e7221 */ /* 0x100fe20000000000 */
[--C-:B------:R-:W-:Y:S01]  /*4060*/  FADD R15, R15, -R82.reuse ;  /* 0x800000520f0f7221 */ /* 0x100fe20000000000 */
[--C-:B------:R-:W-:Y:S01]  /*4070*/  FADD R17, R17, -R82.reuse ;  /* 0x8000005211117221 */ /* 0x100fe20000000000 */
[----:B------:R-:W3:Y:S01]  /*4080*/  MUFU.EX2 R5, R5 ;  /* 0x0000000500057308 */ /* 0x000ee20000000800 */
[----:B------:R-:W-:Y:S01]  /*4090*/  FMUL R12, R12, 1.4426950216293334961 ;  /* 0x3fb8aa3b0c0c7820 */ /* 0x000fe20000400000 */
[----:B------:R-:W-:Y:S01]  /*40a0*/  FMUL R14, R14, 1.4426950216293334961 ;  /* 0x3fb8aa3b0e0e7820 */ /* 0x000fe20000400000 */
[----:B------:R-:W-:Y:S01]  /*40b0*/  FMUL R15, R15, 1.4426950216293334961 ;  /* 0x3fb8aa3b0f0f7820 */ /* 0x000fe20000400000 */
[--C-:B------:R-:W-:Y:S01]  /*40c0*/  FADD R16, R16, -R82.reuse ;  /* 0x8000005210107221 */ /* 0x100fe20000000000 */
[----:B------:R-:W-:Y:S01]  /*40d0*/  FMUL R17, R17, 1.4426950216293334961 ;  /* 0x3fb8aa3b11117820 */ /* 0x000fe20000400000 */
[----:B------:R-:W-:-:S02]  /*40e0*/  FADD R19, R19, -R82 ;  /* 0x8000005213137221 */ /* 0x000fc40000000000 */
[----:B------:R-:W4:Y:S01]  /*40f0*/  MUFU.EX2 R26, R26 ;  /* 0x0000001a001a7308 */ /* 0x000f220000000800 */
[----:B--2---:R-:W-:Y:S01]  /*4100*/  FADD R8, R32, R4 ;  /* 0x0000000420087221 */ /* 0x004fe20000000000 */
[----:B------:R-:W-:Y:S01]  /*4110*/  FMUL R16, R16, 1.4426950216293334961 ;  /* 0x3fb8aa3b10107820 */ /* 0x000fe20000400000 */
[----:B------:R-:W-:-:S05]  /*4120*/  FMUL R19, R19, 1.4426950216293334961 ;  /* 0x3fb8aa3b13137820 */ /* 0x000fca0000400000 */
[----:B------:R-:W2:Y:S08]  /*4130*/  MUFU.EX2 R6, R6 ;  /* 0x0000000600067308 */ /* 0x000eb00000000800 */
[----:B------:R3:W5:Y:S08]  /*4140*/  MUFU.EX2 R123, R9 ;  /* 0x00000009007b7308 */ /* 0x0007700000000800 */
[----:B------:R-:W0:Y:S01]  /*4150*/  MUFU.EX2 R7, R7 ;  /* 0x0000000700077308 */ /* 0x000e220000000800 */
[----:B---3--:R-:W-:-:S04]  /*4160*/  FADD R9, R5, R8 ;  /* 0x0000000805097221 */ /* 0x008fc80000000000 */
[----:B----4-:R-:W-:-:S03]  /*4170*/  FADD R9, R26, R9 ;  /* 0x000000091a097221 */ /* 0x010fc60000000000 */
[----:B------:R-:W3:Y:S01]  /*4180*/  MUFU.EX2 R24, R11 ;  /* 0x0000000b00187308 */ /* 0x000ee20000000800 */
[----:B--2---:R-:W-:-:S04]  /*4190*/  FADD R8, R6, R9 ;  /* 0x0000000906087221 */ /* 0x004fc80000000000 */
[----:B-----5:R-:W-:-:S03]  /*41a0*/  FADD R8, R123, R8 ;  /* 0x000000087b087221 */ /* 0x020fc60000000000 */
[----:B------:R-:W2:Y:S01]  /*41b0*/  MUFU.EX2 R22, R10 ;  /* 0x0000000a00167308 */ /* 0x000ea20000000800 */
[----:B0-----:R-:W-:-:S07]  /*41c0*/  FADD R9, R7, R8 ;  /* 0x0000000807097221 */ /* 0x001fce0000000000 */
[----:B------:R-:W0:Y:S01]  /*41d0*/  MUFU.EX2 R121, R13 ;  /* 0x0000000d00797308 */ /* 0x000e220000000800 */
[----:B---3--:R-:W-:-:S07]  /*41e0*/  FADD R9, R24, R9 ;  /* 0x0000000918097221 */ /* 0x008fce0000000000 */
[----:B------:R3:W4:Y:S01]  /*41f0*/  MUFU.EX2 R20, R12 ;  /* 0x0000000c00147308 */ /* 0x0007220000000800 */
[----:B--2---:R-:W-:-:S07]  /*4200*/  FADD R8, R22, R9 ;  /* 0x0000000916087221 */ /* 0x004fce0000000000 */
[----:B------:R-:W2:Y:S01]  /*4210*/  MUFU.EX2 R119, R14 ;  /* 0x0000000e00777308 */ /* 0x000ea20000000800 */
[----:B0-----:R-:W-:Y:S01]  /*4220*/  FADD R9, R121, R8 ;  /* 0x0000000879097221 */ /* 0x001fe20000000000 */
[----:B---3--:R-:W-:-:S06]  /*4230*/  IMAD.WIDE R12, R69, 0x2, R80 ;  /* 0x00000002450c7825 */ /* 0x008fcc00078e0250 */
[----:B------:R0:W3:Y:S01]  /*4240*/  MUFU.EX2 R35, R15 ;  /* 0x0000000f00237308 */ /* 0x0000e20000000800 */
[----:B----4-:R-:W-:-:S07]  /*4250*/  FADD R8, R20, R9 ;  /* 0x0000000914087221 */ /* 0x010fce0000000000 */
[----:B------:R-:W4:Y:S01]  /*4260*/  MUFU.EX2 R18, R17 ;  /* 0x0000001100127308 */ /* 0x000f220000000800 */
[----:B--2---:R-:W-:Y:S01]  /*4270*/  FADD R8, R119, R8 ;  /* 0x0000000877087221 */ /* 0x004fe20000000000 */
[----:B0-----:R-:W-:-:S06]  /*4280*/  IMAD.WIDE R14, R69, 0x2, R76 ;  /* 0x00000002450e7825 */ /* 0x001fcc00078e024c */
[----:B------:R-:W0:Y:S01]  /*4290*/  MUFU.EX2 R16, R16 ;  /* 0x0000001000107308 */ /* 0x000e220000000800 */
[----:B---3--:R-:W-:-:S07]  /*42a0*/  FADD R9, R35, R8 ;  /* 0x0000000823097221 */ /* 0x008fce0000000000 */
[----:B------:R-:W2:Y:S01]  /*42b0*/  MUFU.EX2 R33, R19 ;  /* 0x0000001300217308 */ /* 0x000ea20000000800 */
[----:B----4-:R-:W-:-:S04]  /*42c0*/  FADD R9, R18, R9 ;  /* 0x0000000912097221 */ /* 0x010fc80000000000 */
[----:B0-----:R-:W-:-:S04]  /*42d0*/  FADD R8, R16, R9 ;  /* 0x0000000910087221 */ /* 0x001fc80000000000 */
[----:B--2---:R-:W-:-:S05]  /*42e0*/  FADD R83, R33, R8 ;  /* 0x0000000821537221 */ /* 0x004fca0000000000 */
[----:B------:R0:W2:Y:S01]  /*42f0*/  SHFL.BFLY PT, R84, R83, 0x10, 0x1f ;  /* 0x0e001f0053547f89 */ /* 0x0000a200000e0000 */
[----:B-1----:R-:W-:Y:S05]  /*4300*/  @!P0 BRA `(.L_x_18) ;  /* 0x0000002000908947 */ /* 0x002fea0003800000 */
.L_x_26:
[C---:B------:R-:W-:Y:S01]  /*4310*/  IMAD.WIDE R30, R69.reuse, 0x2, R64 ;  /* 0x00000002451e7825 */ /* 0x040fe200078e0240 */
[----:B------:R-:W3:Y:S03]  /*4320*/  LDG.E.U16 R15, desc[UR28][R14.64] ;  /* 0x0000001c0e0f7981 */ /* 0x000ee6000c1e1500 */
[C---:B------:R-:W-:Y:S01]  /*4330*/  IMAD.WIDE R28, R69.reuse, 0x2, R60 ;  /* 0x00000002451c7825 */ /* 0x040fe200078e023c */
[----:B------:R1:W4:Y:S03]  /*4340*/  LDG.E.U16 R19, desc[UR28][R30.64] ;  /* 0x0000001c1e137981 */ /* 0x000326000c1e1500 */
[C---:B------:R-:W-:Y:S01]  /*4350*/  IMAD.WIDE R10, R69.reuse, 0x2, R54 ;  /* 0x00000002450a7825 */ /* 0x040fe200078e0236 */
[----:B--2---:R5:W2:Y:S03]  /*4360*/  LDG.E.U16 R21, desc[UR28][R28.64] ;  /* 0x0000001c1c157981 */ /* 0x004aa6000c1e1500 */
[C---:B------:R-:W-:Y:S01]  /*4370*/  IMAD.WIDE R8, R69.reuse, 0x2, R50 ;  /* 0x0000000245087825 */ /* 0x040fe200078e0232 */
[----:B------:R0:W2:Y:S03]  /*4380*/  LDG.E.U16 R23, desc[UR28][R10.64] ;  /* 0x0000001c0a177981 */ /* 0x0000a6000c1e1500 */
[C---:B------:R-:W-:Y:S01]  /*4390*/  IMAD.WIDE R124, R69.reuse, 0x2, R72 ;  /* 0x00000002457c7825 */ /* 0x040fe200078e0248 */
[----:B------:R0:W2:Y:S03]  /*43a0*/  LDG.E.U16 R25, desc[UR28][R8.64] ;  /* 0x0000001c08197981 */ /* 0x0000a6000c1e1500 */
[C---:B-1----:R-:W-:Y:S01]  /*43b0*/  IMAD.WIDE R30, R69.reuse, 0x2, R74 ;  /* 0x00000002451e7825 */ /* 0x042fe200078e024a */
[----:B------:R-:W2:Y:S03]  /*43c0*/  LDG.E.U16 R13, desc[UR28][R12.64] ;  /* 0x0000001c0c0d7981 */ /* 0x000ea6000c1e1500 */
[C---:B-----5:R-:W-:Y:S01]  /*43d0*/  IMAD.WIDE R28, R69.reuse, 0x2, R78 ;  /* 0x00000002451c7825 */ /* 0x060fe200078e024e */
[----:B------:R1:W5:Y:S03]  /*43e0*/  LDG.E.U16 R17, desc[UR28][R124.64] ;  /* 0x0000001c7c117981 */ /* 0x000366000c1e1500 */
[C---:B0-----:R-:W-:Y:S01]  /*43f0*/  IMAD.WIDE R10, R69.reuse, 0x2, R70 ;  /* 0x00000002450a7825 */ /* 0x041fe200078e0246 */
[----:B------:R0:W5:Y:S03]  /*4400*/  LDG.E.U16 R14, desc[UR28][R30.64] ;  /* 0x0000001c1e0e7981 */ /* 0x000166000c1e1500 */
[C---:B------:R-:W-:Y:S01]  /*4410*/  IMAD.WIDE R8, R69.reuse, 0x2, R62 ;  /* 0x0000000245087825 */ /* 0x040fe200078e023e */
[----:B------:R0:W5:Y:S03]  /*4420*/  LDG.E.U16 R12, desc[UR28][R28.64] ;  /* 0x0000001c1c0c7981 */ /* 0x000166000c1e1500 */
[C---:B-1----:R-:W-:Y:S01]  /*4430*/  IMAD.WIDE R124, R69.reuse, 0x2, R46 ;  /* 0x00000002457c7825 */ /* 0x042fe200078e022e */
[----:B------:R1:W5:Y:S03]  /*4440*/  LDG.E.U16 R118, desc[UR28][R10.64] ;  /* 0x0000001c0a767981 */ /* 0x000366000c1e1500 */
[C---:B0-----:R-:W-:Y:S01]  /*4450*/  IMAD.WIDE R30, R69.reuse, 0x2, R44 ;  /* 0x00000002451e7825 */ /* 0x041fe200078e022c */
[----:B------:R0:W5:Y:S03]  /*4460*/  LDG.E.U16 R120, desc[UR28][R8.64] ;  /* 0x0000001c08787981 */ /* 0x000166000c1e1500 */
[C---:B------:R-:W-:Y:S01]  /*4470*/  IMAD.WIDE R28, R69.reuse, 0x2, R48 ;  /* 0x00000002451c7825 */ /* 0x040fe200078e0230 */
[----:B------:R-:W5:Y:S03]  /*4480*/  LDG.E.U16 R27, desc[UR28][R124.64] ;  /* 0x0000001c7c1b7981 */ /* 0x000f66000c1e1500 */
[C---:B-1----:R-:W-:Y:S01]  /*4490*/  IMAD.WIDE R10, R69.reuse, 0x2, R52 ;  /* 0x00000002450a7825 */ /* 0x042fe200078e0234 */
[----:B------:R-:W5:Y:S03]  /*44a0*/  LDG.E.U16 R30, desc[UR28][R30.64] ;  /* 0x0000001c1e1e7981 */ /* 0x000f66000c1e1500 */
[----:B0-----:R-:W-:Y:S01]  /*44b0*/  IMAD.WIDE R8, R69, 0x2, R56 ;  /* 0x0000000245087825 */ /* 0x001fe200078e0238 */
[----:B------:R-:W5:Y:S04]  /*44c0*/  LDG.E.U16 R124, desc[UR28][R10.64] ;  /* 0x0000001c0a7c7981 */ /* 0x000f68000c1e1500 */
[----:B------:R0:W5:Y:S04]  /*44d0*/  LDG.E.U16 R122, desc[UR28][R8.64] ;  /* 0x0000001c087a7981 */ /* 0x000168000c1e1500 */
[----:B------:R-:W5:Y:S01]  /*44e0*/  LDG.E.U16 R125, desc[UR28][R28.64] ;  /* 0x0000001c1c7d7981 */ /* 0x000f62000c1e1500 */
[----:B------:R-:W-:-:S02]  /*44f0*/  F2FP.BF16.F32.PACK_AB R4, R4, R32 ;  /* 0x000000200404723e */ /* 0x000fc400000010ff */
[----:B------:R-:W-:Y:S02]  /*4500*/  F2FP.BF16.F32.PACK_AB R5, R26, R5 ;  /* 0x000000051a05723e */ /* 0x000fe400000010ff */
[----:B------:R-:W-:Y:S02]  /*4510*/  F2FP.BF16.F32.PACK_AB R6, R123, R6 ;  /* 0x000000067b06723e */ /* 0x000fe400000010ff */
[----:B------:R-:W-:Y:S02]  /*4520*/  F2FP.BF16.F32.PACK_AB R7, R24, R7 ;  /* 0x000000071807723e */ /* 0x000fe400000010ff */
[----:B0-----:R-:W-:Y:S02]  /*4530*/  F2FP.BF16.F32.PACK_AB R8, R121, R22 ;  /* 0x000000167908723e */ /* 0x001fe400000010ff */
[----:B------:R-:W-:Y:S02]  /*4540*/  F2FP.BF16.F32.PACK_AB R9, R119, R20 ;  /* 0x000000147709723e */ /* 0x000fe400000010ff */
[----:B------:R-:W-:-:S02]  /*4550*/  F2FP.BF16.F32.PACK_AB R10, R18, R35 ;  /* 0x00000023120a723e */ /* 0x000fc400000010ff */
[----:B------:R-:W-:-:S04]  /*4560*/  F2FP.BF16.F32.PACK_AB R11, R33, R16 ;  /* 0x00000010210b723e */ /* 0x000fc800000010ff */
[----:B------:R-:W-:Y:S01]  /*4570*/  STTM.16dp32bit_t0_t15.x8 tmem[UR11+0x40], R4 ;  /* 0x00004004000079ed */ /* 0x000fe2000898000b */
[----:B------:R0:W-:Y:S02]  /*4580*/  STTM.16dp32bit_t16_t31.x8 tmem[UR11+0x48], R4 ;  /* 0x00004804000079ed */ /* 0x0001e400089a000b */
[----:B0-----:R-:W-:-:S04]  /*4590*/  FADD R4, -R82, R85 ;  /* 0x0000005552047221 */ /* 0x001fc80000000100 */
[----:B------:R-:W-:-:S06]  /*45a0*/  FMUL R85, R4, 1.4426950216293334961 ;  /* 0x3fb8aa3b04557820 */ /* 0x000fcc0000400000 */
[----:B------:R-:W0:Y:S01]  /*45b0*/  MUFU.EX2 R85, R85 ;  /* 0x0000005500557308 */ /* 0x000e220000000800 */
[----:B------:R-:W-:Y:S01]  /*45c0*/  ULEA UR33, UR32, UR9, 0x3 ;  /* 0x0000000920217291 */ /* 0x000fe2000f8e18ff */
[----:B------:R-:W-:Y:S01]  /*45d0*/  FADD R84, R83, R84 ;  /* 0x0000005453547221 */ /* 0x000fe20000000000 */
[----:B------:R-:W-:Y:S02]  /*45e0*/  IMAD.MOV.U32 R83, RZ, RZ, R67 ;  /* 0x000000ffff537224 */ /* 0x000fe400078e0043 */
[----:B------:R-:W-:Y:S01]  /*45f0*/  UIADD3 UR33, UPT, UPT, UR33, 0x5000, URZ ;  /* 0x0000500021217890 */ /* 0x000fe2000fffe0ff */
[----:B---3--:R-:W-:Y:S04]  /*4600*/  STS.U16 [R40+UR9+0x4200], R15 ;  /* 0x0042000f28007988 */ /* 0x008fe80008000409 */
[----:B----4-:R-:W-:Y:S04]  /*4610*/  STS.U16 [R40+UR9+0x4600], R19 ;  /* 0x0046001328007988 */ /* 0x010fe80008000409 */
[----:B--2---:R-:W-:Y:S04]  /*4620*/  STS.U16 [R40+UR9+0x4800], R21 ;  /* 0x0048001528007988 */ /* 0x004fe80008000409 */
[----:B------:R-:W-:Y:S04]  /*4630*/  STS.U16 [R40+UR9+0x4a00], R23 ;  /* 0x004a001728007988 */ /* 0x000fe80008000409 */
[----:B------:R-:W-:Y:S04]  /*4640*/  STS.U16 [R40+UR9+0x4c00], R25 ;  /* 0x004c001928007988 */ /* 0x000fe80008000409 */
[----:B------:R-:W-:Y:S04]  /*4650*/  STS.U16 [R40+UR9+0x4000], R13 ;  /* 0x0040000d28007988 */ /* 0x000fe80008000409 */
[----:B-----5:R-:W-:Y:S04]  /*4660*/  STS.U16 [R40+UR9+0x4400], R17 ;  /* 0x0044001128007988 */ /* 0x020fe80008000409 */
[----:B------:R-:W-:Y:S04]  /*4670*/  STS.U16 [R40+UR9+0x4e00], R27 ;  /* 0x004e001b28007988 */ /* 0x000fe80008000409 */
[----:B------:R-:W-:Y:S04]  /*4680*/  STS.U16 [R39+UR9+0x4100], R12 ;  /* 0x0041000c27007988 */ /* 0x000fe80008000409 */
[----:B------:R-:W-:Y:S04]  /*4690*/  STS.U16 [R39+UR9+0x4300], R14 ;  /* 0x0043000e27007988 */ /* 0x000fe80008000409 */
[----:B------:R-:W-:Y:S04]  /*46a0*/  STS.U16 [R39+UR9+0x4500], R118 ;  /* 0x0045007627007988 */ /* 0x000fe80008000409 */
[----:B------:R-:W-:Y:S04]  /*46b0*/  STS.U16 [R39+UR9+0x4700], R120 ;  /* 0x0047007827007988 */ /* 0x000fe80008000409 */
[----:B------:R-:W-:Y:S04]  /*46c0*/  STS.U16 [R39+UR9+0x4900], R122 ;  /* 0x0049007a27007988 */ /* 0x000fe80008000409 */
[----:B------:R-:W-:Y:S04]  /*46d0*/  STS.U16 [R39+UR9+0x4b00], R124 ;  /* 0x004b007c27007988 */ /* 0x000fe80008000409 */
[----:B------:R-:W-:Y:S04]  /*46e0*/  STS.U16 [R39+UR9+0x4d00], R125 ;  /* 0x004d007d27007988 */ /* 0x000fe80008000409 */
[----:B------:R1:W-:Y:S01]  /*46f0*/  STS.U16 [R39+UR9+0x4f00], R30 ;  /* 0x004f001e27007988 */ /* 0x0003e20008000409 */
[----:B------:R-:W2:Y:S02]  /*4700*/  FENCE.VIEW.ASYNC.T ;  /* 0x00000000000073c6 */ /* 0x000ea40000000200 */
[----:B--2---:R-:W-:Y:S06]  /*4710*/  BAR.SYNC.DEFER_BLOCKING 0x0 ;  /* 0x0000000000007b1d */ /* 0x004fec0000010000 */
[----:B-1----:R-:W-:Y:S01]  /*4720*/  LDTM.16dp32bit_t0_t15.x32 R4, tmem[UR11] ;  /* 0x0000000b000479ee */ /* 0x002fe20008a80000 */
[----:B------:R-:W0:Y:S01]  /*4730*/  LDTM.16dp32bit_t16_t31.x32 R4, tmem[UR11+0x20] ;  /* 0x0000200b000479ee */ /* 0x000e220008aa0000 */
[----:B------:R-:W-:Y:S01]  /*4740*/  NOP ;  /* 0x0000000000007918 */ /* 0x000fe20000000000 */
[C---:B0-----:R-:W-:Y:S01]  /*4750*/  FMUL R4, R85.reuse, R4 ;  /* 0x0000000455047220 */ /* 0x041fe20000400000 */
        /* <DEDUP_REMOVED lines=32> */
[----:B------:R0:W-:Y:S01]  /*4960*/  STTM.16dp32bit_t16_t31.x32 tmem[UR11+0x20], R4 ;  /* 0x00002004000079ed */ /* 0x0001e20008aa000b */
[----:B------:R-:W1:Y:S02]  /*4970*/  FENCE.VIEW.ASYNC.T ;  /* 0x00000000000073c6 */ /* 0x000e640000000200 */
[----:B-1----:R-:W-:Y:S06]  /*4980*/  BAR.SYNC.DEFER_BLOCKING 0x0 ;  /* 0x0000000000007b1d */ /* 0x002fec0000010000 */
[----:B------:R1:W-:Y:S06]  /*4990*/  MEMBAR.ALL.CTA ;  /* 0x0000000000007992 */ /* 0x0003ec0000008000 */
[----:B-1----:R-:W1:Y:S02]  /*49a0*/  FENCE.VIEW.ASYNC.S ;  /* 0x00000000000073c6 */ /* 0x002e640000000000 */
[----:B-1----:R-:W-:Y:S06]  /*49b0*/  BAR.SYNC.DEFER_BLOCKING 0x0 ;  /* 0x0000000000007b1d */ /* 0x002fec0000010000 */
[----:B------:R-:W-:Y:S05]  /*49c0*/  BRA.U UP1, `(.L_x_19) ;  /* 0x0000000101387547 */ /* 0x000fea000b800000 */
[----:B------:R-:W-:Y:S01]  /*49d0*/  UIADD3 UR24, UPT, UPT, UR10, 0x48, URZ ;  /* 0x000000480a187890 */ /* 0x000fe2000fffe0ff */
[----:B------:R-:W-:Y:S01]  /*49e0*/  UMOV UR20, UR4 ;  /* 0x0000000400147c82 */ /* 0x000fe20008000000 */
[----:B------:R-:W-:Y:S01]  /*49f0*/  UMOV UR21, 0x80004020 ;  /* 0x8000402000157882 */ /* 0x000fe20000000000 */
[----:B------:R-:W-:Y:S01]  /*4a00*/  UMOV UR22, 0x0 ;  /* 0x0000000000167882 */ /* 0x000fe20000000000 */
[----:B------:R-:W-:Y:S01]  /*4a10*/  UMOV UR23, 0x4100490 ;  /* 0x0410049000177882 */ /* 0x000fe20000000000 */
[----:B------:R-:W-:Y:S01]  /*4a20*/  UMOV UR6, UR33 ;  /* 0x0000002100067c82 */ /* 0x000fe20008000000 */
[----:B------:R-:W-:Y:S01]  /*4a30*/  UMOV UR7, URZ ;  /* 0x000000ff00077c82 */ /* 0x000fe20008000000 */
[----:B------:R-:W-:Y:S01]  /*4a40*/  UMOV UR26, 0x0 ;  /* 0x00000000001a7882 */ /* 0x000fe20000000000 */
[----:B------:R-:W-:Y:S01]  /*4a50*/  UMOV UR27, 0x4100490 ;  /* 0x04100490001b7882 */ /* 0x000fe20000000000 */
[----:B------:R1:W-:Y:S01]  /*4a60*/  UTCHMMA tmem[UR13], gdesc[UR20], tmem[UR10], tmem[UR22], idesc[UR23], UPT ;  /* 0x00ff16140d0079ea */ /* 0x0003e2000b80000a */
[----:B------:R-:W-:Y:S01]  /*4a70*/  UMOV UR6, UR6 ;  /* 0x0000000600067c82 */ /* 0x000fe20008000000 */
[----:B------:R1:W-:Y:S01]  /*4a80*/  UTCHMMA tmem[UR24], gdesc[UR18], tmem[UR10], tmem[UR26], idesc[UR27], UPT ;  /* 0x00ff1a12180079ea */ /* 0x0003e2000b80000a */
[----:B------:R1:W-:Y:S01]  /*4a90*/  UTCBAR [UR6], URZ ;  /* 0x000000ff060073e9 */ /* 0x0003e200080000ff */
[----:B------:R-:W-:-:S02]  /*4aa0*/  NOP ;  /* 0x0000000000007918 */ /* 0x000fc40000000000 */
.L_x_19:
[----:B------:R-:W-:Y:S01]  /*4ab0*/  IADD3 R58, P0, PT, R58, 0x20, RZ ;  /* 0x000000203a3a7810 */ /* 0x000fe20007f1e0ff */
[----:B------:R-:W-:Y:S01]  /*4ac0*/  UIADD3 UR32, UPT, UPT, UR32, 0x1, URZ ;  /* 0x0000000120207890 */ /* 0x000fe2000fffe0ff */
[----:B------:R-:W-:Y:S02]  /*4ad0*/  VIADD R69, R69, UR31 ;  /* 0x0000001f45457c36 */ /* 0x000fe40008000000 */
[----:B------:R-:W-:Y:S01]  /*4ae0*/  FFMA R42, R85, R42, R84 ;  /* 0x0000002a552a7223 */ /* 0x000fe20000000054 */
[----:B------:R-:W-:Y:S01]  /*4af0*/  IMAD.IADD R68, R59, 0x1, R68 ;  /* 0x000000013b447824 */ /* 0x000fe200078e0244 */
[----:B------:R-:W-:Y:S01]  /*4b00*/  UISETP.GT.AND UP2, UPT, UR32, 0x1, UPT ;  /* 0x000000012000788c */ /* 0x000fe2000bf44270 */
[----:B------:R-:W-:Y:S01]  /*4b10*/  IMAD.X R66, RZ, RZ, R66, P0 ;  /* 0x000000ffff427224 */ /* 0x000fe200000e0642 */
[----:B------:R-:W-:Y:S01]  /*4b20*/  ISETP.GE.U32.AND P0, PT, R58, R43, PT ;  /* 0x0000002b3a00720c */ /* 0x000fe20003f06070 */
[----:B------:R-:W-:Y:S01]  /*4b30*/  IMAD.MOV.U32 R85, RZ, RZ, R82 ;  /* 0x000000ffff557224 */ /* 0x000fe200078e0052 */
[----:B-1----:R-:W-:Y:S01]  /*4b40*/  USEL UR6, URZ, 0x1, !UP2 ;  /* 0x00000001ff067887 */ /* 0x002fe2000d000000 */
[----:B0-----:R-:W-:Y:S01]  /*4b50*/  MOV R21, R83 ;  /* 0x0000005300157202 */ /* 0x001fe20000000f00 */
[----:B------:R-:W-:Y:S01]  /*4b60*/  USEL UR32, UR32, URZ, !UP2 ;  /* 0x000000ff20207287 */ /* 0x000fe2000d000000 */
[----:B------:R-:W-:-:S03]  /*4b70*/  ISETP.GE.U32.AND.EX P0, PT, R66, RZ, PT, P0 ;  /* 0x000000ff4200720c */ /* 0x000fc60003f06100 */
[----:B------:R-:W-:-:S10]  /*4b80*/  LOP3.LUT R67, R67, UR6, RZ, 0x3c, !PT ;  /* 0x0000000643437c12 */ /* 0x000fd4000f8e3cff */
[----:B------:R-:W-:Y:S05]  /*4b90*/  @!P0 BRA `(.L_x_20) ;  /* 0xffffffe400dc8947 */ /* 0x000fea000383ffff */
[----:B------:R-:W-:Y:S01]  /*4ba0*/  ISETP.GE.AND P0, PT, R36, 0x1, PT ;  /* 0x000000012400780c */ /* 0x000fe20003f06270 */
[----:B------:R-:W-:-:S12]  /*4bb0*/  IMAD.MOV.U32 R85, RZ, RZ, R82 ;  /* 0x000000ffff557224 */ /* 0x000fd800078e0052 */
[----:B------:R-:W-:Y:S05]  /*4bc0*/  @!P0 BRA `(.L_x_15) ;  /* 0x0000000000108947 */ /* 0x000fea0003800000 */
[----:B------:R-:W-:-:S04]  /*4bd0*/  IMAD.U32 R4, R83, -0x80000000, RZ ;  /* 0x8000000053047824 */ /* 0x000fc800078e00ff */
[----:B------:R-:W0:Y:S02]  /*4be0*/  SYNCS.PHASECHK.TRANS64.TRYWAIT P0, [UR33], R4 ;  /* 0x00000004ff0075a7 */ /* 0x000e240008001121 */
[----:B0-----:R-:W-:Y:S05]  /*4bf0*/  @!P0 BRA `(.L_x_21) ;  /* 0x0000001800608947 */ /* 0x001fea0003800000 */
.L_x_27:
[----:B------:R-:W-:-:S07]  /*4c00*/  IMAD.MOV.U32 R85, RZ, RZ, R82 ;  /* 0x000000ffff557224 */ /* 0x000fce00078e0052 */
.L_x_15:
[----:B------:R-:W-:Y:S01]  /*4c10*/  BAR.SYNC.DEFER_BLOCKING 0x0 ;  /* 0x0000000000007b1d */ /* 0x000fe20000010000 */
[C---:B------:R-:W-:Y:S01]  /*4c20*/  FSETP.GT.AND P1, PT, |R42|.reuse, 8.50705917302346158658e+37, PT ;  /* 0x7e8000002a00780b */ /* 0x040fe20003f24200 */
[C---:B------:R-:W-:Y:S01]  /*4c30*/  FMUL R36, R42.reuse, 8388608 ;  /* 0x4b0000002a247820 */ /* 0x040fe20000400000 */
[----:B------:R-:W-:Y:S01]  /*4c40*/  FSETP.GEU.AND P0, PT, |R42|, 1.175494350822287508e-38, PT ;  /* 0x008000002a00780b */ /* 0x000fe20003f0e200 */
[----:B------:R-:W-:Y:S01]  /*4c50*/  IMAD.SHL.U32 R45, R0, 0x10, RZ ;  /* 0x00000010002d7824 */ /* 0x000fe200078e00ff */
[----:B------:R-:W-:Y:S01]  /*4c60*/  FSETP.GEU.AND P2, PT, R42, 1.175494350822287508e-38, PT ;  /* 0x008000002a00780b */ /* 0x000fe20003f4e000 */
[----:B------:R-:W1:Y:S01]  /*4c70*/  LDCU.64 UR4, c[0x0][0x3e0] ;  /* 0x00007c00ff0477ac */ /* 0x000e620008000a00 */
[----:B------:R-:W-:Y:S02]  /*4c80*/  LEA R2, R2, UR9, 0x7 ;  /* 0x0000000902027c11 */ /* 0x000fe4000f8e38ff */
[----:B------:R-:W-:Y:S02]  /*4c90*/  FSEL R47, R36, R42, !P2 ;  /* 0x0000002a242f7208 */ /* 0x000fe40005000000 */
[----:B------:R-:W-:-:S02]  /*4ca0*/  SHF.R.U32.HI R36, RZ, 0x2, R0 ;  /* 0x00000002ff247819 */ /* 0x000fc40000011600 */
[----:B------:R-:W-:Y:S01]  /*4cb0*/  LOP3.LUT R39, R0, 0xf, RZ, 0xc0, !PT ;  /* 0x0000000f00277812 */ /* 0x000fe200078ec0ff */
[----:B------:R-:W-:Y:S01]  /*4cc0*/  @P1 FMUL R42, R42, 0.25 ;  /* 0x3e8000002a2a1820 */ /* 0x000fe20000400000 */
[----:B------:R-:W-:Y:S01]  /*4cd0*/  LOP3.LUT R37, R36, 0x18, RZ, 0xc0, !PT ;  /* 0x0000001824257812 */ /* 0x000fe200078ec0ff */
[----:B------:R-:W-:Y:S01]  /*4ce0*/  VIADD R36, R47, 0xc0cafb0d ;  /* 0xc0cafb0d2f247836 */ /* 0x000fe20000000000 */
[----:B------:R-:W-:Y:S01]  /*4cf0*/  LOP3.LUT R43, R45, 0x30, RZ, 0xc0, !PT ;  /* 0x000000302d2b7812 */ /* 0x000fe200078ec0ff */
[----:B------:R-:W-:Y:S01]  /*4d00*/  @!P0 FMUL R42, R42, 16777216 ;  /* 0x4b8000002a2a8820 */ /* 0x000fe20000400000 */
[----:B------:R-:W-:Y:S01]  /*4d10*/  IMAD R40, R39, 0x10, R2 ;  /* 0x0000001027287824 */ /* 0x000fe200078e0202 */
[----:B------:R-:W-:Y:S02]  /*4d20*/  LOP3.LUT R2, R37, 0x1f, R0, 0xf8, !PT ;  /* 0x0000001f25027812 */ /* 0x000fe400078ef800 */
[----:B------:R3:W4:Y:S01]  /*4d30*/  MUFU.RCP R41, R42 ;  /* 0x0000002a00297308 */ /* 0x0007220000001000 */
[----:B------:R-:W-:Y:S01]  /*4d40*/  LOP3.LUT R38, R36, 0xff800000, RZ, 0xc0, !PT ;  /* 0xff80000024267812 */ /* 0x000fe200078ec0ff */
[----:B------:R-:W5:Y:S02]  /*4d50*/  @!P6 SYNCS.CCTL.IV [UR9+0x5000] ;  /* 0x00500000ff00e9b1 */ /* 0x000f640008000009 */
[----:B-----5:R-:W-:Y:S01]  /*4d60*/  BAR.SYNC.DEFER_BLOCKING 0x0 ;  /* 0x0000000000007b1d */ /* 0x020fe20000010000 */
[----:B------:R-:W-:Y:S01]  /*4d70*/  IMAD.SHL.U32 R39, R2, 0x8, RZ ;  /* 0x0000000802277824 */ /* 0x000fe200078e00ff */
[----:B------:R-:W-:Y:S01]  /*4d80*/  FSEL R37, RZ, -23, P2 ;  /* 0xc1b80000ff257808 */ /* 0x000fe20001000000 */
[----:B-1----:R-:W-:Y:S01]  /*4d90*/  UIMAD UR4, UR8, UR4, URZ ;  /* 0x00000004080472a4 */ /* 0x002fe2000f8e02ff */
[----:B------:R-:W-:Y:S01]  /*4da0*/  LOP3.LUT R49, R0, 0x60, RZ, 0xc0, !PT ;  /* 0x0000006000317812 */ /* 0x000fe200078ec0ff */
[----:B------:R-:W-:Y:S01]  /*4db0*/  IMAD.SHL.U32 R2, R2, 0x10, RZ ;  /* 0x0000001002027824 */ /* 0x000fe200078e00ff */
[----:B------:R-:W-:Y:S01]  /*4dc0*/  LOP3.LUT R36, R39, 0xc0, RZ, 0xc0, !PT ;  /* 0x000000c027247812 */ /* 0x000fe200078ec0ff */
[----:B0-2---:R-:W-:Y:S01]  /*4dd0*/  LDTM.16dp32bit_t0_t15.x32 R4, tmem[UR11] ;  /* 0x0000000b000479ee */ /* 0x005fe20008a80000 */
[----:B------:R-:W0:Y:S01]  /*4de0*/  LDTM.16dp32bit_t16_t31.x32 R4, tmem[UR11+0x20] ;  /* 0x0000200b000479ee */ /* 0x000e220008aa0000 */
[----:B---3--:R-:W-:Y:S01]  /*4df0*/  I2FP.F32.S32 R42, R38 ;  /* 0x00000026002a7245 */ /* 0x008fe20000201400 */
[----:B------:R-:W-:Y:S01]  /*4e00*/  IMAD.IADD R38, R47, 0x1, -R38 ;  /* 0x000000012f267824 */ /* 0x000fe200078e0a26 */
[----:B------:R-:W-:Y:S01]  /*4e10*/  IADD3 R36, PT, PT, R36, UR9, R43 ;  /* 0x0000000924247c10 */ /* 0x000fe2000fffe02b */
[----:B------:R-:W-:Y:S01]  /*4e20*/  IMAD R40, R49, 0x8, R40 ;  /* 0x0000000831287824 */ /* 0x000fe200078e0228 */
[----:B------:R-:W-:Y:S01]  /*4e30*/  ISETP.GE.U32.AND P2, PT, R47, 0x7f800000, PT ;  /* 0x7f8000002f00780c */ /* 0x000fe20003f46070 */
[----:B------:R-:W-:Y:S01]  /*4e40*/  FADD R43, R38, -1 ;  /* 0xbf800000262b7421 */ /* 0x000fe20000000000 */
[----:B------:R-:W-:Y:S01]  /*4e50*/  FFMA.FTZ R42, R42, 1.1920928955078125e-07, R37 ;  /* 0x340000002a2a7823 */ /* 0x000fe20000010025 */
[----:B------:R-:W-:Y:S01]  /*4e60*/  LOP3.LUT R45, R45, 0x7f0, RZ, 0xc0, !PT ;  /* 0x000007f02d2d7812 */ /* 0x000fe200078ec0ff */
[----:B------:R-:W1:Y:S01]  /*4e70*/  LDC R37, c[0x0][0x3e8] ;  /* 0x0000fa00ff257b82 */ /* 0x000e620000000800 */
[----:B------:R-:W-:Y:S01]  /*4e80*/  FSETP.NEU.AND P3, PT, R47, RZ, PT ;  /* 0x000000ff2f00720b */ /* 0x000fe20003f6d000 */
[----:B------:R-:W2:Y:S01]  /*4e90*/  @!P6 SYNCS.CCTL.IV [UR9+0x5008] ;  /* 0x00500800ff00e9b1 */ /* 0x000ea20008000009 */
[----:B------:R-:W-:Y:S01]  /*4ea0*/  NOP ;  /* 0x0000000000007918 */ /* 0x000fe20000000000 */
[----:B0-----:R-:W-:Y:S01]  /*4eb0*/  @P1 FMUL R6, R6, 0.25 ;  /* 0x3e80000006061820 */ /* 0x001fe20000400000 */
[----:B------:R-:W-:Y:S01]  /*4ec0*/  @P1 FMUL R5, R5, 0.25 ;  /* 0x3e80000005051820 */ /* 0x000fe20000400000 */
[----:B------:R-:W-:Y:S01]  /*4ed0*/  @P1 FMUL R7, R7, 0.25 ;  /* 0x3e80000007071820 */ /* 0x000fe20000400000 */
[----:B------:R-:W-:Y:S01]  /*4ee0*/  @P1 FMUL R8, R8, 0.25 ;  /* 0x3e80000008081820 */ /* 0x000fe20000400000 */
[----:B------:R-:W-:Y:S01]  /*4ef0*/  @P1 FMUL R10, R10, 0.25 ;  /* 0x3e8000000a0a1820 */ /* 0x000fe20000400000 */
[----:B------:R-:W-:Y:S01]  /*4f00*/  @!P0 FMUL R6, R6, 16777216 ;  /* 0x4b80000006068820 */ /* 0x000fe20000400000 */
[----:B------:R-:W-:Y:S01]  /*4f10*/  @!P0 FMUL R5, R5, 16777216 ;  /* 0x4b80000005058820 */ /* 0x000fe20000400000 */
[----:B------:R-:W-:Y:S01]  /*4f20*/  @!P0 FMUL R7, R7, 16777216 ;  /* 0x4b80000007078820 */ /* 0x000fe20000400000 */
[----:B------:R-:W-:Y:S01]  /*4f30*/  @!P0 FMUL R8, R8, 16777216 ;  /* 0x4b80000008088820 */ /* 0x000fe20000400000 */
[----:B------:R-:W-:Y:S01]  /*4f40*/  @!P0 FMUL R10, R10, 16777216 ;  /* 0x4b8000000a0a8820 */ /* 0x000fe20000400000 */
[----:B----4-:R-:W-:Y:S01]  /*4f50*/  FMUL R39, R41, R6 ;  /* 0x0000000629277220 */ /* 0x010fe20000400000 */
[----:B------:R-:W-:-:S02]  /*4f60*/  IMAD.MOV.U32 R6, RZ, RZ, 0x3dc6b27f ;  /* 0x3dc6b27fff067424 */ /* 0x000fc400078e00ff */
[C---:B------:R-:W-:Y:S01]  /*4f70*/  FMUL R5, R41.reuse, R5 ;  /* 0x0000000529057220 */ /* 0x040fe20000400000 */
[C---:B------:R-:W-:Y:S01]  /*4f80*/  FMUL R44, R41.reuse, R7 ;  /* 0x00000007292c7220 */ /* 0x040fe20000400000 */
[C---:B------:R-:W-:Y:S01]  /*4f90*/  FMUL R7, R41.reuse, R8 ;  /* 0x0000000829077220 */ /* 0x040fe20000400000 */
[----:B------:R-:W-:Y:S01]  /*4fa0*/  FMUL R10, R41, R10 ;  /* 0x0000000a290a7220 */ /* 0x000fe20000400000 */
[----:B------:R-:W-:Y:S01]  /*4fb0*/  FFMA.FTZ R6, R43, R6, -0.16845393180847167969 ;  /* 0xbe2c7f302b067423 */ /* 0x000fe20000010006 */
[----:B------:R-:W-:Y:S01]  /*4fc0*/  @P1 FMUL R11, R11, 0.25 ;  /* 0x3e8000000b0b1820 */ /* 0x000fe20000400000 */
[----:B------:R-:W-:Y:S01]  /*4fd0*/  F2FP.BF16.F32.PACK_AB R8, R44, R5 ;  /* 0x000000052c08723e */ /* 0x000fe200000010ff */
[----:B------:R-:W-:Y:S01]  /*4fe0*/  @P1 FMUL R12, R12, 0.25 ;  /* 0x3e8000000c0c1820 */ /* 0x000fe20000400000 */
[----:B------:R-:W-:Y:S01]  /*4ff0*/  F2FP.BF16.F32.PACK_AB R5, R10, R7 ;  /* 0x000000070a05723e */ /* 0x000fe200000010ff */
[----:B------:R-:W-:Y:S01]  /*5000*/  FFMA.FTZ R10, R43, R6, 0.1716887056827545166 ;  /* 0x3e2fcf2a2b0a7423 */ /* 0x000fe20000010006 */
[----:B------:R-:W-:Y:S01]  /*5010*/  @P1 FMUL R14, R14, 0.25 ;  /* 0x3e8000000e0e1820 */ /* 0x000fe20000400000 */
[----:B------:R-:W-:Y:S01]  /*5020*/  @P1 FMUL R4, R4, 0.25 ;  /* 0x3e80000004041820 */ /* 0x000fe20000400000 */
[----:B------:R-:W-:Y:S01]  /*5030*/  @P1 FMUL R9, R9, 0.25 ;  /* 0x3e80000009091820 */ /* 0x000fe20000400000 */
[----:B------:R-:W-:Y:S01]  /*5040*/  FFMA.FTZ R10, R43, R10, -0.17900948226451873779 ;  /* 0xbe374e432b0a7423 */ /* 0x000fe2000001000a */
[----:B------:R-:W-:Y:S01]  /*5050*/  @!P0 FMUL R11, R11, 16777216 ;  /* 0x4b8000000b0b8820 */ /* 0x000fe20000400000 */
[----:B------:R-:W-:Y:S01]  /*5060*/  @!P0 FMUL R12, R12, 16777216 ;  /* 0x4b8000000c0c8820 */ /* 0x000fe20000400000 */
[----:B------:R-:W-:Y:S01]  /*5070*/  @!P0 FMUL R14, R14, 16777216 ;  /* 0x4b8000000e0e8820 */ /* 0x000fe20000400000 */
[----:B------:R-:W-:Y:S01]  /*5080*/  FFMA.FTZ R10, R43, R10, 0.20512372255325317383 ;  /* 0x3e520bf42b0a7423 */ /* 0x000fe2000001000a */
[----:B------:R-:W-:Y:S01]  /*5090*/  @P1 FMUL R16, R16, 0.25 ;  /* 0x3e80000010101820 */ /* 0x000fe20000400000 */
[----:B------:R-:W-:Y:S01]  /*50a0*/  @P1 FMUL R13, R13, 0.25 ;  /* 0x3e8000000d0d1820 */ /* 0x000fe20000400000 */
[----:B------:R-:W-:Y:S01]  /*50b0*/  @P1 FMUL R15, R15, 0.25 ;  /* 0x3e8000000f0f1820 */ /* 0x000fe20000400000 */
[----:B------:R-:W-:Y:S01]  /*50c0*/  FFMA.FTZ R10, R43, R10, -0.24046532809734344482 ;  /* 0xbe763c8b2b0a7423 */ /* 0x000fe2000001000a */
[----:B------:R-:W-:Y:S01]  /*50d0*/  @P1 FMUL R17, R17, 0.25 ;  /* 0x3e80000011111820 */ /* 0x000fe20000400000 */
[----:B------:R-:W-:Y:S01]  /*50e0*/  @P1 FMUL R18, R18, 0.25 ;  /* 0x3e80000012121820 */ /* 0x000fe20000400000 */
[----:B------:R-:W-:Y:S01]  /*50f0*/  @P1 FMUL R19, R19, 0.25 ;  /* 0x3e80000013131820 */ /* 0x000fe20000400000 */
[----:B------:R-:W-:Y:S01]  /*5100*/  FFMA.FTZ R10, R43, R10, 0.28857114911079406738 ;  /* 0x3e93bf992b0a7423 */ /* 0x000fe2000001000a */
[----:B------:R-:W-:Y:S01]  /*5110*/  @!P0 FMUL R4, R4, 16777216 ;  /* 0x4b80000004048820 */ /* 0x000fe20000400000 */
[----:B------:R-:W-:Y:S01]  /*5120*/  @!P0 FMUL R9, R9, 16777216 ;  /* 0x4b80000009098820 */ /* 0x000fe20000400000 */
[----:B------:R-:W-:Y:S01]  /*5130*/  FMUL R38, R41, R11 ;  /* 0x0000000b29267220 */ /* 0x000fe20000400000 */
[----:B------:R-:W-:Y:S01]  /*5140*/  FFMA.FTZ R10, R43, R10, -0.36067417263984680176 ;  /* 0xbeb8aa492b0a7423 */ /* 0x000fe2000001000a */
[C---:B------:R-:W-:Y:S01]  /*5150*/  FMUL R12, R41.reuse, R12 ;  /* 0x0000000c290c7220 */ /* 0x040fe20000400000 */
[----:B------:R-:W-:Y:S01]  /*5160*/  FMUL R11, R41, R14 ;  /* 0x0000000e290b7220 */ /* 0x000fe20000400000 */
[----:B------:R-:W-:Y:S01]  /*5170*/  @!P0 FMUL R16, R16, 16777216 ;  /* 0x4b80000010108820 */ /* 0x000fe20000400000 */
[----:B------:R-:W-:Y:S01]  /*5180*/  @!P0 FMUL R13, R13, 16777216 ;  /* 0x4b8000000d0d8820 */ /* 0x000fe20000400000 */
[----:B------:R-:W-:Y:S01]  /*5190*/  @!P0 FMUL R15, R15, 16777216 ;  /* 0x4b8000000f0f8820 */ /* 0x000fe20000400000 */
[----:B------:R-:W-:Y:S01]  /*51a0*/  @!P0 FMUL R17, R17, 16777216 ;  /* 0x4b80000011118820 */ /* 0x000fe20000400000 */
[----:B------:R-:W-:Y:S01]  /*51b0*/  @!P0 FMUL R18, R18, 16777216 ;  /* 0x4b80000012128820 */ /* 0x000fe20000400000 */
[----:B------:R-:W-:Y:S01]  /*51c0*/  @!P0 FMUL R19, R19, 16777216 ;  /* 0x4b80000013138820 */ /* 0x000fe20000400000 */
[----:B------:R-:W-:Y:S01]  /*51d0*/  FFMA.FTZ R10, R43, R10, 0.48089820146560668945 ;  /* 0x3ef6384a2b0a7423 */ /* 0x000fe2000001000a */
[C---:B------:R-:W-:Y:S01]  /*51e0*/  FMUL R4, R41.reuse, R4 ;  /* 0x0000000429047220 */ /* 0x040fe20000400000 */
[----:B------:R-:W-:Y:S01]  /*51f0*/  FMUL R9, R41, R9 ;  /* 0x0000000929097220 */ /* 0x000fe20000400000 */
[----:B------:R-:W-:Y:S01]  /*5200*/  F2FP.BF16.F32.PACK_AB R6, R11, R12 ;  /* 0x0000000c0b06723e */ /* 0x000fe200000010ff */
[C---:B------:R-:W-:Y:S01]  /*5210*/  FMUL R7, R41.reuse, R16 ;  /* 0x0000001029077220 */ /* 0x040fe20000400000 */
[C---:B------:R-:W-:Y:S01]  /*5220*/  FMUL R13, R41.reuse, R13 ;  /* 0x0000000d290d7220 */ /* 0x040fe20000400000 */
[C---:B------:R-:W-:Y:S01]  /*5230*/  FMUL R14, R41.reuse, R15 ;  /* 0x0000000f290e7220 */ /* 0x040fe20000400000 */
[----:B------:R-:W-:Y:S01]  /*5240*/  FMUL R11, R41, R17 ;  /* 0x00000011290b7220 */ /* 0x000fe20000400000 */
[----:B------:R-:W-:Y:S01]  /*5250*/  FFMA.FTZ R10, R43, R10, -0.72134751081466674805 ;  /* 0xbf38aa3b2b0a7423 */ /* 0x000fe2000001000a */
[C---:B------:R-:W-:Y:S01]  /*5260*/  FMUL R18, R41.reuse, R18 ;  /* 0x0000001229127220 */ /* 0x040fe20000400000 */
[----:B------:R-:W-:Y:S01]  /*5270*/  FMUL R16, R41, R19 ;  /* 0x0000001329107220 */ /* 0x000fe20000400000 */
[----:B------:R-:W-:Y:S01]  /*5280*/  F2FP.BF16.F32.PACK_AB R4, R39, R4 ;  /* 0x000000042704723e */ /* 0x000fe200000010ff */
[----:B------:R-:W-:Y:S01]  /*5290*/  FMUL R12, R43, R10 ;  /* 0x0000000a2b0c7220 */ /* 0x000fe20000400000 */
[----:B------:R-:W-:Y:S01]  /*52a0*/  F2FP.BF16.F32.PACK_AB R9, R38, R9 ;  /* 0x000000092609723e */ /* 0x000fe200000010ff */
[----:B------:R-:W-:Y:S01]  /*52b0*/  @P1 FMUL R21, R21, 0.25 ;  /* 0x3e80000015151820 */ /* 0x000fe20000400000 */
[----:B------:R-:W0:Y:S01]  /*52c0*/  LDC.64 R38, c[0x0][0x398] ;  /* 0x0000e600ff267b82 */ /* 0x000e220000000a00 */
[----:B------:R-:W-:Y:S01]  /*52d0*/  F2FP.BF16.F32.PACK_AB R10, R14, R13 ;  /* 0x0000000d0e0a723e */ /* 0x000fe200000010ff */
[C---:B------:R-:W-:Y:S01]  /*52e0*/  FMUL R12, R43.reuse, R12 ;  /* 0x0000000c2b0c7220 */ /* 0x040fe20000400000 */
[----:B------:R-:W-:Y:S01]  /*52f0*/  F2FP.BF16.F32.PACK_AB R7, R18, R7 ;  /* 0x000000071207723e */ /* 0x000fe200000010ff */
[----:B------:R-:W-:Y:S01]  /*5300*/  @P1 FMUL R22, R22, 0.25 ;  /* 0x3e80000016161820 */ /* 0x000fe20000400000 */
[----:B------:R-:W-:Y:S01]  /*5310*/  F2FP.BF16.F32.PACK_AB R11, R16, R11 ;  /* 0x0000000b100b723e */ /* 0x000fe200000010ff */
[----:B------:R-:W-:Y:S01]  /*5320*/  FFMA.FTZ R43, R43, 1.4426950216293334961, R12 ;  /* 0x3fb8aa3b2b2b7823 */ /* 0x000fe2000001000c */
[----:B------:R-:W-:Y:S01]  /*5330*/  IMAD R12, R3, UR5, RZ ;  /* 0x00000005030c7c24 */ /* 0x000fe2000f8e02ff */
[----:B--2---:R2:W-:Y:S01]  /*5340*/  STS.128 [R40], R4 ;  /* 0x0000000428007388 */ /* 0x0045e20000000c00 */
[----:B------:R-:W-:Y:S01]  /*5350*/  SHF.R.U32.HI R15, RZ, 0x6, R0 ;  /* 0x00000006ff0f7819 */ /* 0x000fe20000011600 */
[----:B------:R-:W-:Y:S01]  /*5360*/  USHF.L.U32 UR5, UR4, 0x1, URZ ;  /* 0x0000000104057899 */ /* 0x000fe200080006ff */
[----:B------:R-:W-:Y:S01]  /*5370*/  @P1 FMUL R20, R20, 0.25 ;  /* 0x3e80000014141820 */ /* 0x000fe20000400000 */
[----:B------:R3:W-:Y:S01]  /*5380*/  STS.128 [R40+0x400], R8 ;  /* 0x0004000828007388 */ /* 0x0007e20000000c00 */
[----:B------:R-:W-:Y:S01]  /*5390*/  @P1 FMUL R24, R24, 0.25 ;  /* 0x3e80000018181820 */ /* 0x000fe20000400000 */
[----:B------:R-:W-:Y:S01]  /*53a0*/  @P1 FMUL R26, R26, 0.25 ;  /* 0x3e8000001a1a1820 */ /* 0x000fe20000400000 */
[----:B------:R-:W-:Y:S01]  /*53b0*/  @P1 FMUL R28, R28, 0.25 ;  /* 0x3e8000001c1c1820 */ /* 0x000fe20000400000 */
[----:B------:R-:W-:Y:S01]  /*53c0*/  @P1 FMUL R30, R30, 0.25 ;  /* 0x3e8000001e1e1820 */ /* 0x000fe20000400000 */
[----:B------:R-:W-:-:S02]  /*53d0*/  @P2 IMAD.MOV.U32 R14, RZ, RZ, 0x7f800000 ;  /* 0x7f800000ff0e2424 */ /* 0x000fc400078e00ff */
[----:B------:R-:W-:Y:S01]  /*53e0*/  @!P0 FMUL R21, R21, 16777216 ;  /* 0x4b80000015158820 */ /* 0x000fe20000400000 */
[----:B------:R-:W-:Y:S02]  /*53f0*/  IMAD.SHL.U32 R13, R12, 0x2, RZ ;  /* 0x000000020c0d7824 */ /* 0x000fe400078e00ff */
[----:B------:R-:W-:Y:S01]  /*5400*/  @!P0 FMUL R22, R22, 16777216 ;  /* 0x4b80000016168820 */ /* 0x000fe20000400000 */
[----:B------:R-:W-:Y:S01]  /*5410*/  FADD R42, R42, R43 ;  /* 0x0000002b2a2a7221 */ /* 0x000fe20000000000 */
[----:B------:R-:W-:Y:S01]  /*5420*/  @!P0 FMUL R20, R20, 16777216 ;  /* 0x4b80000014148820 */ /* 0x000fe20000400000 */
[----:B------:R-:W-:Y:S01]  /*5430*/  @!P0 FMUL R24, R24, 16777216 ;  /* 0x4b80000018188820 */ /* 0x000fe20000400000 */
[----:B--2---:R-:W-:Y:S01]  /*5440*/  SGXT.U32 R6, R15, 0x1 ;  /* 0x000000010f06781a */ /* 0x004fe20000000000 */
[----:B------:R-:W-:Y:S01]  /*5450*/  @!P0 FMUL R26, R26, 16777216 ;  /* 0x4b8000001a1a8820 */ /* 0x000fe20000400000 */
[----:B------:R-:W-:Y:S01]  /*5460*/  @!P0 FMUL R28, R28, 16777216 ;  /* 0x4b8000001c1c8820 */ /* 0x000fe20000400000 */
[----:B------:R-:W-:Y:S01]  /*5470*/  @!P0 FMUL R30, R30, 16777216 ;  /* 0x4b8000001e1e8820 */ /* 0x000fe20000400000 */
[----:B------:R-:W-:Y:S01]  /*5480*/  @P2 FFMA.FTZ R42, R47, R14, +INF ;  /* 0x7f8000002f2a2423 */ /* 0x000fe2000001000e */
[----:B0-----:R-:W-:Y:S01]  /*5490*/  IADD3 R16, P2, P4, R13, UR5, R38 ;  /* 0x000000050d107c10 */ /* 0x001fe2000fc5e026 */
[----:B------:R-:W-:Y:S01]  /*54a0*/  UIMAD.WIDE UR4, UR4, 0x2, URZ ;  /* 0x00000002040478a5 */ /* 0x000fe2000f8e02ff */
[----:B-1----:R-:W-:-:S02]  /*54b0*/  IMAD R38, R6, R37, RZ ;  /* 0x0000002506267224 */ /* 0x002fc400078e02ff */
[C---:B---3--:R-:W-:Y:S01]  /*54c0*/  FMUL R8, R41.reuse, R21 ;  /* 0x0000001529087220 */ /* 0x048fe20000400000 */
[C---:B------:R-:W-:Y:S01]  /*54d0*/  FMUL R5, R41.reuse, R22 ;  /* 0x0000001629057220 */ /* 0x040fe20000400000 */
[----:B------:R-:W-:Y:S01]  /*54e0*/  IMAD.HI R4, R12, 0x2, RZ ;  /* 0x000000020c047827 */ /* 0x000fe200078e02ff */
[----:B------:R-:W-:Y:S03]  /*54f0*/  BAR.SYNC.DEFER_BLOCKING 0x0 ;  /* 0x0000000000007b1d */ /* 0x000fe60000010000 */
[C---:B------:R-:W-:Y:S01]  /*5500*/  FMUL R20, R41.reuse, R20 ;  /* 0x0000001429147220 */ /* 0x040fe20000400000 */
[C---:B------:R-:W-:Y:S01]  /*5510*/  FMUL R21, R41.reuse, R24 ;  /* 0x0000001829157220 */ /* 0x040fe20000400000 */
[C---:B------:R-:W-:Y:S01]  /*5520*/  FMUL R6, R41.reuse, R26 ;  /* 0x0000001a29067220 */ /* 0x040fe20000400000 */
[C---:B------:R-:W-:Y:S01]  /*5530*/  FMUL R22, R41.reuse, R28 ;  /* 0x0000001c29167220 */ /* 0x040fe20000400000 */
[----:B------:R-:W-:Y:S01]  /*5540*/  FMUL R7, R41, R30 ;  /* 0x0000001e29077220 */ /* 0x000fe20000400000 */
[----:B------:R-:W-:Y:S01]  /*5550*/  IADD3.X R17, PT, PT, R4, UR5, R39, P2, P4 ;  /* 0x0000000504117c10 */ /* 0x000fe200097e8427 */
[----:B------:R-:W-:Y:S01]  /*5560*/  @P1 FMUL R23, R23, 0.25 ;  /* 0x3e80000017171820 */ /* 0x000fe20000400000 */
[----:B------:R-:W-:Y:S01]  /*5570*/  F2FP.BF16.F32.PACK_AB R20, R5, R20 ;  /* 0x000000140514723e */ /* 0x000fe200000010ff */
[----:B------:R-:W-:Y:S01]  /*5580*/  @P1 FMUL R32, R32, 0.25 ;  /* 0x3e80000020201820 */ /* 0x000fe20000400000 */
[----:B------:R-:W-:Y:S01]  /*5590*/  F2FP.BF16.F32.PACK_AB R21, R6, R21 ;  /* 0x000000150615723e */ /* 0x000fe200000010ff */
[----:B------:R-:W-:Y:S01]  /*55a0*/  @P1 FMUL R34, R34, 0.25 ;  /* 0x3e80000022221820 */ /* 0x000fe20000400000 */
[----:B------:R-:W-:Y:S01]  /*55b0*/  F2FP.BF16.F32.PACK_AB R22, R7, R22 ;  /* 0x000000160716723e */ /* 0x000fe200000010ff */
[----:B------:R-:W-:Y:S01]  /*55c0*/  @P1 FMUL R25, R25, 0.25 ;  /* 0x3e80000019191820 */ /* 0x000fe20000400000 */
[----:B------:R-:W-:Y:S01]  /*55d0*/  @P1 FMUL R27, R27, 0.25 ;  /* 0x3e8000001b1b1820 */ /* 0x000fe20000400000 */
[----:B------:R-:W-:Y:S01]  /*55e0*/  @P1 FMUL R29, R29, 0.25 ;  /* 0x3e8000001d1d1820 */ /* 0x000fe20000400000 */
[----:B------:R-:W-:Y:S01]  /*55f0*/  @P1 FMUL R31, R31, 0.25 ;  /* 0x3e8000001f1f1820 */ /* 0x000fe20000400000 */
[----:B------:R-:W-:Y:S01]  /*5600*/  @P1 FMUL R33, R33, 0.25 ;  /* 0x3e80000021211820 */ /* 0x000fe20000400000 */
[----:B------:R-:W-:Y:S01]  /*5610*/  @P1 FMUL R35, R35, 0.25 ;  /* 0x3e80000023231820 */ /* 0x000fe20000400000 */
[----:B------:R-:W-:-:S02]  /*5620*/  IMAD R26, R37, 0x2, R38 ;  /* 0x00000002251a7824 */ /* 0x000fc400078e0226 */
[----:B------:R-:W-:Y:S01]  /*5630*/  @!P0 FMUL R23, R23, 16777216 ;  /* 0x4b80000017178820 */ /* 0x000fe20000400000 */
[----:B------:R-:W-:Y:S01]  /*5640*/  @!P0 FMUL R32, R32, 16777216 ;  /* 0x4b80000020208820 */ /* 0x000fe20000400000 */
[----:B------:R-:W-:Y:S01]  /*5650*/  @!P0 FMUL R34, R34, 16777216 ;  /* 0x4b80000022228820 */ /* 0x000fe20000400000 */
[----:B------:R-:W-:Y:S01]  /*5660*/  @!P0 FMUL R25, R25, 16777216 ;  /* 0x4b80000019198820 */ /* 0x000fe20000400000 */
[----:B------:R-:W0:Y:S01]  /*5670*/  LDS.128 R12, [R45+UR9] ;  /* 0x000000092d0c7984 */ /* 0x000e220008000c00 */
[----:B------:R-:W-:Y:S01]  /*5680*/  @!P0 FMUL R27, R27, 16777216 ;  /* 0x4b8000001b1b8820 */ /* 0x000fe20000400000 */
[----:B------:R-:W-:Y:S01]  /*5690*/  @!P0 FMUL R29, R29, 16777216 ;  /* 0x4b8000001d1d8820 */ /* 0x000fe20000400000 */
[----:B------:R-:W-:Y:S01]  /*56a0*/  @!P0 FMUL R31, R31, 16777216 ;  /* 0x4b8000001f1f8820 */ /* 0x000fe20000400000 */
[----:B------:R-:W-:Y:S01]  /*56b0*/  LDS.128 R4, [R45+UR9+0x800] ;  /* 0x000800092d047984 */ /* 0x000fe20008000c00 */
[----:B------:R-:W-:Y:S01]  /*56c0*/  @!P0 FMUL R33, R33, 16777216 ;  /* 0x4b80000021218820 */ /* 0x000fe20000400000 */
[----:B------:R-:W-:Y:S01]  /*56d0*/  @!P0 FMUL R35, R35, 16777216 ;  /* 0x4b80000023238820 */ /* 0x000fe20000400000 */
[----:B------:R-:W-:-:S02]  /*56e0*/  IMAD R28, R37, 0x2, R26 ;  /* 0x00000002251c7824 */ /* 0x000fc400078e021a */
        /* <DEDUP_REMOVED lines=8> */
[----:B------:R-:W-:Y:S01]  /*5770*/  FMUL R24, R41, R35 ;  /* 0x0000002329187220 */ /* 0x000fe20000400000 */
[----:B------:R-:W-:Y:S01]  /*5780*/  IMAD R30, R37, 0x2, R28 ;  /* 0x00000002251e7824 */ /* 0x000fe200078e021c */
[----:B------:R-:W-:Y:S01]  /*5790*/  F2FP.BF16.F32.PACK_AB R8, R23, R8 ;  /* 0x000000081708723e */ /* 0x000fe200000010ff */
[----:B------:R-:W1:Y:S01]  /*57a0*/  LDCU UR4, c[0x0][0x3ec] ;  /* 0x00007d80ff0477ac */ /* 0x000e620008000800 */
[----:B------:R-:W-:Y:S01]  /*57b0*/  F2FP.BF16.F32.PACK_AB R23, R19, R32 ;  /* 0x000000201317723e */ /* 0x000fe200000010ff */
[----:B------:R-:W-:Y:S01]  /*57c0*/  BAR.SYNC.DEFER_BLOCKING 0x0 ;  /* 0x0000000000007b1d */ /* 0x000fe20000010000 */
[----:B------:R-:W-:Y:S01]  /*57d0*/  F2FP.BF16.F32.PACK_AB R9, R10, R9 ;  /* 0x000000090a09723e */ /* 0x000fe200000010ff */
[----:B------:R-:W-:Y:S01]  /*57e0*/  IMAD R32, R37, 0x2, R30 ;  /* 0x0000000225207824 */ /* 0x000fe200078e021e */
[----:B------:R-:W-:-:S02]  /*57f0*/  F2FP.BF16.F32.PACK_AB R10, R18, R29 ;  /* 0x0000001d120a723e */ /* 0x000fc400000010ff */
[----:B------:R-:W-:Y:S01]  /*5800*/  F2FP.BF16.F32.PACK_AB R11, R24, R11 ;  /* 0x0000000b180b723e */ /* 0x000fe200000010ff */
[C---:B------:R-:W-:Y:S01]  /*5810*/  IMAD R34, R37.reuse, 0x2, R32 ;  /* 0x0000000225227824 */ /* 0x040fe200078e0220 */
[-C--:B------:R-:W-:Y:S02]  /*5820*/  LEA R18, P0, R38, R16.reuse, 0x1 ;  /* 0x0000001026127211 */ /* 0x080fe400078008ff */
[----:B------:R-:W-:Y:S02]  /*5830*/  FSEL R42, R42, -INF , P3 ;  /* 0xff8000002a2a7808 */ /* 0x000fe40001800000 */
[----:B------:R-:W-:Y:S02]  /*5840*/  LEA R24, P1, R26, R16, 0x1 ;  /* 0x000000101a187211 */ /* 0x000fe400078208ff */
[-C--:B------:R-:W-:Y:S01]  /*5850*/  LEA.HI.X.SX32 R19, R38, R17.reuse, 0x1, P0 ;  /* 0x0000001126137211 */ /* 0x080fe200000f0eff */
[----:B------:R-:W-:Y:S01]  /*5860*/  FFMA R85, R42, 0.69314718246459960938, R85 ;  /* 0x3f3172182a557823 */ /* 0x000fe20000000055 */
[----:B------:R-:W-:Y:S01]  /*5870*/  LEA R38, R37, R34, 0x1 ;  /* 0x0000002225267211 */ /* 0x000fe200078e08ff */
[----:B-1----:R-:W-:Y:S01]  /*5880*/  UIMAD UR4, UR8, UR4, URZ ;  /* 0x00000004080472a4 */ /* 0x002fe2000f8e02ff */
[----:B------:R-:W-:-:S02]  /*5890*/  LEA.HI.X.SX32 R25, R26, R17, 0x1, P1 ;  /* 0x000000111a197211 */ /* 0x000fc400008f0eff */
[-C--:B------:R-:W-:Y:S01]  /*58a0*/  LEA R26, P0, R28, R16.reuse, 0x1 ;  /* 0x000000101c1a7211 */ /* 0x080fe200078008ff */
[C---:B------:R-:W-:Y:S01]  /*58b0*/  IMAD R42, R37.reuse, 0x2, R38 ;  /* 0x00000002252a7824 */ /* 0x040fe200078e0226 */
[----:B0-----:R-:W-:Y:S01]  /*58c0*/  PRMT R29, R12, 0x7632, R29 ;  /* 0x000076320c1d7816 */ /* 0x001fe2000000001d */
[----:B------:R-:W-:Y:S01]  /*58d0*/  USHF.L.U32 UR6, UR4, 0x2, URZ ;  /* 0x0000000204067899 */ /* 0x000fe200080006ff */
[----:B------:R-:W-:Y:S01]  /*58e0*/  LEA.HI.X.SX32 R27, R28, R17, 0x1, P0 ;  /* 0x000000111c1b7211 */ /* 0x000fe200000f0eff */
[----:B------:R0:W-:Y:S01]  /*58f0*/  STS.128 [R40], R20 ;  /* 0x0000001428007388 */ /* 0x0001e20000000c00 */
[C---:B------:R-:W-:Y:S01]  /*5900*/  IMAD R28, R37.reuse, 0x2, R42 ;  /* 0x00000002251c7824 */ /* 0x040fe200078e022a */
[----:B------:R-:W-:Y:S01]  /*5910*/  LOP3.LUT R0, R0, 0x7f, RZ, 0xc0, !PT ;  /* 0x0000007f00007812 */ /* 0x000fe200078ec0ff */
[----:B------:R-:W-:Y:S01]  /*5920*/  UIMAD.WIDE UR4, UR4, 0x4, URZ ;  /* 0x00000004040478a5 */ /* 0x000fe2000f8e02ff */
[----:B------:R1:W-:Y:S01]  /*5930*/  STS.128 [R40+0x400], R8 ;  /* 0x0004000828007388 */ /* 0x0003e20000000c00 */
[----:B------:R-:W-:Y:S01]  /*5940*/  BAR.SYNC.DEFER_BLOCKING 0x0 ;  /* 0x0000000000007b1d */ /* 0x000fe20000010000 */
[----:B0-----:R-:W-:Y:S01]  /*5950*/  LEA R20, P0, R30, R16, 0x1 ;  /* 0x000000101e147211 */ /* 0x001fe200078008ff */
[----:B-1----:R-:W-:-:S03]  /*5960*/  IMAD R40, R37, 0x2, R28 ;  /* 0x0000000225287824 */ /* 0x002fc600078e021c */
[----:B------:R-:W-:Y:S02]  /*5970*/  LEA.HI.X.SX32 R21, R30, R17, 0x1, P0 ;  /* 0x000000111e157211 */ /* 0x000fe400000f0eff */
[----:B------:R-:W-:Y:S01]  /*5980*/  LEA R22, P0, R32, R16, 0x1 ;  /* 0x0000001020167211 */ /* 0x000fe200078008ff */
[----:B------:R-:W-:-:S03]  /*5990*/  IMAD R30, R37, 0x2, R40 ;  /* 0x00000002251e7824 */ /* 0x000fc600078e0228 */
[----:B------:R-:W-:Y:S01]  /*59a0*/  LEA.HI.X.SX32 R23, R32, R17, 0x1, P0 ;  /* 0x0000001120177211 */ /* 0x000fe200000f0eff */
[C---:B------:R-:W-:Y:S01]  /*59b0*/  IMAD R32, R37.reuse, 0x2, R30 ;  /* 0x0000000225207824 */ /* 0x040fe200078e021e */
[----:B------:R0:W-:Y:S03]  /*59c0*/  STG.E.U16 desc[UR28][R18.64], R12 ;  /* 0x0000000c12007986 */ /* 0x0001e6000c10151c */
[----:B------:R-:W-:Y:S01]  /*59d0*/  IMAD R44, R37, 0x2, R32 ;  /* 0x00000002252c7824 */ /* 0x000fe200078e0220 */
[----:B------:R1:W-:Y:S04]  /*59e0*/  STG.E.U16 desc[UR28][R24.64], R29 ;  /* 0x0000001d18007986 */ /* 0x0003e8000c10151c */
[----:B------:R2:W-:Y:S01]  /*59f0*/  STG.E.U16 desc[UR28][R26.64], R13 ;  /* 0x0000000d1a007986 */ /* 0x0005e2000c10151c */
[----:B0-----:R-:W-:-:S03]  /*5a00*/  PRMT R19, R13, 0x7632, R19 ;  /* 0x000076320d137816 */ /* 0x001fc60000000013 */
[----:B------:R-:W0:Y:S01]  /*5a10*/  LDS.128 R8, [R45+UR9] ;  /* 0x000000092d087984 */ /* 0x000e220008000c00 */
[----:B-1----:R-:W-:-:S03]  /*5a20*/  LEA R24, P0, R34, R16, 0x1 ;  /* 0x0000001022187211 */ /* 0x002fc600078008ff */
[----:B------:R1:W-:Y:S01]  /*5a30*/  STG.E.U16 desc[UR28][R20.64], R19 ;  /* 0x0000001314007986 */ /* 0x0003e2000c10151c */
[-C--:B------:R-:W-:Y:S01]  /*5a40*/  LEA.HI.X.SX32 R25, R34, R17.reuse, 0x1, P0 ;  /* 0x0000001122197211 */ /* 0x080fe200000f0eff */
[C---:B------:R-:W-:Y:S01]  /*5a50*/  IMAD R34, R37.reuse, 0x2, R44 ;  /* 0x0000000225227824 */ /* 0x040fe200078e022c */
[-C--:B------:R-:W-:Y:S01]  /*5a60*/  LEA R12, P0, R38, R16.reuse, 0x1 ;  /* 0x00000010260c7211 */ /* 0x080fe200078008ff */
[----:B------:R3:W-:Y:S01]  /*5a70*/  STG.E.U16 desc[UR28][R22.64], R14 ;  /* 0x0000000e16007986 */ /* 0x0007e2000c10151c */
[----:B--2---:R-:W-:Y:S01]  /*5a80*/  LEA R26, P1, R42, R16, 0x1 ;  /* 0x000000102a1a7211 */ /* 0x004fe200078208ff */
[C---:B------:R-:W-:Y:S01]  /*5a90*/  IMAD R46, R37.reuse, 0x2, R34 ;  /* 0x00000002252e7824 */ /* 0x040fe200078e0222 */
[-C--:B------:R-:W-:Y:S02]  /*5aa0*/  LEA.HI.X.SX32 R13, R38, R17.reuse, 0x1, P0 ;  /* 0x00000011260d7211 */ /* 0x080fe400000f0eff */
[----:B------:R-:W-:Y:S01]  /*5ab0*/  LEA.HI.X.SX32 R27, R42, R17, 0x1, P1 ;  /* 0x000000112a1b7211 */ /* 0x000fe200008f0eff */
[----:B------:R-:W-:Y:S01]  /*5ac0*/  IMAD R38, R37, 0x2, R46 ;  /* 0x0000000225267824 */ /* 0x000fe200078e022e */
[----:B-1----:R-:W-:-:S02]  /*5ad0*/  PRMT R21, R14, 0x7632, R21 ;  /* 0x000076320e157816 */ /* 0x002fc40000000015 */
[----:B------:R-:W-:Y:S01]  /*5ae0*/  PRMT R19, R15, 0x7632, R19 ;  /* 0x000076320f137816 */ /* 0x000fe20000000013 */
[C---:B------:R-:W-:Y:S01]  /*5af0*/  IMAD R42, R37.reuse, 0x2, R38 ;  /* 0x00000002252a7824 */ /* 0x040fe200078e0226 */
[-C--:B------:R-:W-:Y:S01]  /*5b00*/  LEA R18, P0, R28, R16.reuse, 0x1 ;  /* 0x000000101c127211 */ /* 0x080fe200078008ff */
[----:B------:R1:W-:Y:S01]  /*5b10*/  STG.E.U16 desc[UR28][R24.64], R21 ;  /* 0x0000001518007986 */ /* 0x0003e2000c10151c */
[-C--:B------:R-:W-:Y:S01]  /*5b20*/  LEA R20, P1, R40, R16.reuse, 0x1 ;  /* 0x0000001028147211 */ /* 0x080fe200078208ff */
[C---:B------:R-:W-:Y:S01]  /*5b30*/  IMAD R48, R37.reuse, 0x2, R42 ;  /* 0x0000000225307824 */ /* 0x040fe200078e022a */
[C---:B---3--:R-:W-:Y:S01]  /*5b40*/  LEA R22, P2, R30.reuse, R16, 0x1 ;  /* 0x000000101e167211 */ /* 0x048fe200078408ff */
[----:B------:R-:W-:Y:S02]  /*5b50*/  STG.E.U16 desc[UR28][R12.64], R15 ;  /* 0x0000000f0c007986 */ /* 0x000fe4000c10151c */
[C---:B------:R-:W-:Y:S01]  /*5b60*/  IMAD R50, R37.reuse, 0x2, R48 ;  /* 0x0000000225327824 */ /* 0x040fe200078e0230 */
[----:B------:R-:W-:Y:S01]  /*5b70*/  LEA.HI.X.SX32 R23, R30, R17, 0x1, P2 ;  /* 0x000000111e177211 */ /* 0x000fe200010f0eff */
[----:B------:R-:W2:Y:S02]  /*5b80*/  LDS.128 R12, [R45+UR9+0x800] ;  /* 0x000800092d0c7984 */ /* 0x000ea40008000c00 */
[----:B------:R-:W-:-:S02]  /*5b90*/  IMAD R52, R37, 0x2, R50 ;  /* 0x0000000225347824 */ /* 0x000fc400078e0232 */
[----:B------:R3:W-:Y:S01]  /*5ba0*/  STG.E.U16 desc[UR28][R26.64], R19 ;  /* 0x000000131a007986 */ /* 0x0007e2000c10151c */
[----:B-1----:R-:W-:Y:S01]  /*5bb0*/  LEA.HI.X.SX32 R21, R40, R17, 0x1, P1 ;  /* 0x0000001128157211 */ /* 0x002fe200008f0eff */
[----:B------:R-:W-:-:S04]  /*5bc0*/  IMAD R54, R37, 0x2, R52 ;  /* 0x0000000225367824 */ /* 0x000fc800078e0234 */
[----:B------:R-:W-:Y:S01]  /*5bd0*/  IMAD R56, R37, 0x2, R54 ;  /* 0x0000000225387824 */ /* 0x000fe200078e0236 */
[----:B0-----:R-:W-:-:S03]  /*5be0*/  PRMT R67, R8, 0x7632, R67 ;  /* 0x0000763208437816 */ /* 0x001fc60000000043 */
[----:B------:R-:W-:Y:S01]  /*5bf0*/  IMAD R58, R37, 0x2, R56 ;  /* 0x00000002253a7824 */ /* 0x000fe200078e0238 */
[----:B---3--:R-:W-:-:S03]  /*5c00*/  LEA.HI.X.SX32 R19, R28, R17, 0x1, P0 ;  /* 0x000000111c137211 */ /* 0x008fc600000f0eff */
[C---:B------:R-:W-:Y:S01]  /*5c10*/  IMAD R60, R37.reuse, 0x2, R58 ;  /* 0x00000002253c7824 */ /* 0x040fe200078e023a */
[-C--:B------:R-:W-:Y:S02]  /*5c20*/  LEA R24, P0, R32, R16.reuse, 0x1 ;  /* 0x0000001020187211 */ /* 0x080fe400078008ff */
[----:B------:R-:W-:Y:S01]  /*5c30*/  LEA R26, P1, R44, R16, 0x1 ;  /* 0x000000102c1a7211 */ /* 0x000fe200078208ff */
[C---:B------:R-:W-:Y:S01]  /*5c40*/  IMAD R62, R37.reuse, 0x2, R60 ;  /* 0x00000002253e7824 */ /* 0x040fe200078e023c */
[-C--:B------:R-:W-:Y:S01]  /*5c50*/  LEA.HI.X.SX32 R25, R32, R17.reuse, 0x1, P0 ;  /* 0x0000001120197211 */ /* 0x080fe200000f0eff */
[----:B------:R0:W-:Y:S01]  /*5c60*/  STG.E.U16 desc[UR28][R18.64], R8 ;  /* 0x0000000812007986 */ /* 0x0001e2000c10151c */
[----:B------:R-:W-:Y:S02]  /*5c70*/  LEA.HI.X.SX32 R27, R44, R17, 0x1, P1 ;  /* 0x000000112c1b7211 */ /* 0x000fe400008f0eff */
[----:B------:R-:W-:Y:S01]  /*5c80*/  LEA R64, R37, R62, 0x1 ;  /* 0x0000003e25407211 */ /* 0x000fe200078e08ff */
[----:B------:R1:W-:Y:S01]  /*5c90*/  STG.E.U16 desc[UR28][R20.64], R67 ;  /* 0x0000004314007986 */ /* 0x0003e2000c10151c */
[----:B------:R-:W-:-:S02]  /*5ca0*/  LEA R28, P0, R34, R16, 0x1 ;  /* 0x00000010221c7211 */ /* 0x000fc400078008ff */
[-C--:B------:R-:W-:Y:S01]  /*5cb0*/  LEA R30, P1, R46, R16.reuse, 0x1 ;  /* 0x000000102e1e7211 */ /* 0x080fe200078208ff */
[C---:B------:R-:W-:Y:S01]  /*5cc0*/  IMAD R66, R37.reuse, 0x2, R64 ;  /* 0x0000000225427824 */ /* 0x040fe200078e0240 */
[-C--:B------:R-:W-:Y:S01]  /*5cd0*/  LEA R32, P2, R38, R16.reuse, 0x1 ;  /* 0x0000001026207211 */ /* 0x080fe200078408ff */
[----:B------:R3:W-:Y:S01]  /*5ce0*/  STG.E.U16 desc[UR28][R22.64], R9 ;  /* 0x0000000916007986 */ /* 0x0007e2000c10151c */
[-C--:B------:R-:W-:Y:S01]  /*5cf0*/  LEA.HI.X.SX32 R29, R34, R17.reuse, 0x1, P0 ;  /* 0x00000011221d7211 */ /* 0x080fe200000f0eff */
[C---:B------:R-:W-:Y:S01]  /*5d00*/  IMAD R68, R37.reuse, 0x2, R66 ;  /* 0x0000000225447824 */ /* 0x040fe200078e0242 */
[-C--:B------:R-:W-:Y:S02]  /*5d10*/  LEA.HI.X.SX32 R31, R46, R17.reuse, 0x1, P1 ;  /* 0x000000112e1f7211 */ /* 0x080fe400008f0eff */
[----:B------:R-:W-:Y:S01]  /*5d20*/  LEA.HI.X.SX32 R33, R38, R17, 0x1, P2 ;  /* 0x0000001126217211 */ /* 0x000fe200010f0eff */
[----:B------:R-:W-:Y:S01]  /*5d30*/  IMAD R70, R37, 0x2, R68 ;  /* 0x0000000225467824 */ /* 0x000fe200078e0244 */
[----:B------:R-:W-:-:S02]  /*5d40*/  LEA R34, P0, R42, R16, 0x1 ;  /* 0x000000102a227211 */ /* 0x000fc400078008ff */
[-C--:B------:R-:W-:Y:S01]  /*5d50*/  LEA R38, P1, R48, R16.reuse, 0x1 ;  /* 0x0000001030267211 */ /* 0x080fe200078208ff */
[C---:B------:R-:W-:Y:S01]  /*5d60*/  IMAD R72, R37.reuse, 0x2, R70 ;  /* 0x0000000225487824 */ /* 0x040fe200078e0246 */
[-C--:B------:R-:W-:Y:S02]  /*5d70*/  LEA R40, P2, R50, R16.reuse, 0x1 ;  /* 0x0000001032287211 */ /* 0x080fe400078408ff */
[-C--:B------:R-:W-:Y:S01]  /*5d80*/  LEA.HI.X.SX32 R35, R42, R17.reuse, 0x1, P0 ;  /* 0x000000112a237211 */ /* 0x080fe200000f0eff */
[C---:B------:R-:W-:Y:S01]  /*5d90*/  IMAD R74, R37.reuse, 0x2, R72 ;  /* 0x00000002254a7824 */ /* 0x040fe200078e0248 */
[-C--:B------:R-:W-:Y:S02]  /*5da0*/  LEA.HI.X.SX32 R39, R48, R17.reuse, 0x1, P1 ;  /* 0x0000001130277211 */ /* 0x080fe400008f0eff */
[----:B------:R-:W-:Y:S01]  /*5db0*/  LEA R42, P0, R52, R16, 0x1 ;  /* 0x00000010342a7211 */ /* 0x000fe200078008ff */
[----:B------:R-:W-:Y:S01]  /*5dc0*/  IMAD R37, R37, 0x2, R74 ;  /* 0x0000000225257824 */ /* 0x000fe200078e024a */
[----:B------:R-:W-:-:S02]  /*5dd0*/  LEA.HI.X.SX32 R41, R50, R17, 0x1, P2 ;  /* 0x0000001132297211 */ /* 0x000fc400010f0eff */
[-C--:B------:R-:W-:Y:S02]  /*5de0*/  LEA R44, P1, R54, R16.reuse, 0x1 ;  /* 0x00000010362c7211 */ /* 0x080fe400078208ff */
[----:B------:R-:W-:Y:S02]  /*5df0*/  LEA R46, P2, R56, R16, 0x1 ;  /* 0x00000010382e7211 */ /* 0x000fe400078408ff */
[----:B0-----:R-:W-:Y:S02]  /*5e00*/  PRMT R19, R9, 0x7632, R19 ;  /* 0x0000763209137816 */ /* 0x001fe40000000013 */
[-C--:B------:R-:W-:Y:S02]  /*5e10*/  LEA.HI.X.SX32 R43, R52, R17.reuse, 0x1, P0 ;  /* 0x00000011342b7211 */ /* 0x080fe400000f0eff */
[----:B-1----:R-:W-:Y:S01]  /*5e20*/  PRMT R21, R10, 0x7632, R21 ;  /* 0x000076320a157816 */ /* 0x002fe20000000015 */
[----:B------:R0:W-:Y:S01]  /*5e30*/  STG.E.U16 desc[UR28][R24.64], R19 ;  /* 0x0000001318007986 */ /* 0x0001e2000c10151c */
[----:B------:R-:W-:-:S02]  /*5e40*/  LEA.HI.X.SX32 R45, R54, R17, 0x1, P1 ;  /* 0x00000011362d7211 */ /* 0x000fc400008f0eff */
[-C--:B------:R-:W-:Y:S01]  /*5e50*/  LEA R48, P0, R58, R16.reuse, 0x1 ;  /* 0x000000103a307211 */ /* 0x080fe200078008ff */
[----:B------:R1:W-:Y:S01]  /*5e60*/  STG.E.U16 desc[UR28][R26.64], R10 ;  /* 0x0000000a1a007986 */ /* 0x0003e2000c10151c */
[----:B------:R-:W-:Y:S02]  /*5e70*/  LEA.HI.X.SX32 R47, R56, R17, 0x1, P2 ;  /* 0x00000011382f7211 */ /* 0x000fe400010f0eff */
[-C--:B------:R-:W-:Y:S01]  /*5e80*/  LEA R50, P1, R60, R16.reuse, 0x1 ;  /* 0x000000103c327211 */ /* 0x080fe200078208ff */
[----:B------:R4:W-:Y:S01]  /*5e90*/  STG.E.U16 desc[UR28][R28.64], R21 ;  /* 0x000000151c007986 */ /* 0x0009e2000c10151c */
[----:B---3--:R-:W-:Y:S02]  /*5ea0*/  PRMT R23, R11, 0x7632, R23 ;  /* 0x000076320b177816 */ /* 0x008fe40000000017 */
[----:B------:R-:W-:Y:S01]  /*5eb0*/  LEA R52, P2, R62, R16, 0x1 ;  /* 0x000000103e347211 */ /* 0x000fe200078408ff */
[----:B------:R-:W-:Y:S01]  /*5ec0*/  STG.E.U16 desc[UR28][R30.64], R11 ;  /* 0x0000000b1e007986 */ /* 0x000fe2000c10151c */
[----:B0-----:R-:W-:-:S02]  /*5ed0*/  PRMT R25, R4, 0x7632, R25 ;  /* 0x0000763204197816 */ /* 0x001fc40000000019 */
[-C--:B------:R-:W-:Y:S01]  /*5ee0*/  LEA.HI.X.SX32 R49, R58, R17.reuse, 0x1, P0 ;  /* 0x000000113a317211 */ /* 0x080fe200000f0eff */
[----:B------:R-:W-:Y:S01]  /*5ef0*/  STG.E.U16 desc[UR28][R32.64], R23 ;  /* 0x0000001720007986 */ /* 0x000fe2000c10151c */
[-C--:B------:R-:W-:Y:S02]  /*5f00*/  LEA.HI.X.SX32 R51, R60, R17.reuse, 0x1, P1 ;  /* 0x000000113c337211 */ /* 0x080fe400008f0eff */
[-C--:B------:R-:W-:Y:S01]  /*5f10*/  LEA R54, P0, R64, R16.reuse, 0x1 ;  /* 0x0000001040367211 */ /* 0x080fe200078008ff */
[----:B------:R-:W-:Y:S01]  /*5f20*/  STG.E.U16 desc[UR28][R34.64], R4 ;  /* 0x0000000422007986 */ /* 0x000fe2000c10151c */
[----:B------:R-:W-:Y:S02]  /*5f30*/  PRMT R8, R5, 0x7632, R8 ;  /* 0x0000763205087816 */ /* 0x000fe40000000008 */
[----:B------:R-:W-:Y:S01]  /*5f40*/  LEA.HI.X.SX32 R53, R62, R17, 0x1, P2 ;  /* 0x000000113e357211 */ /* 0x000fe200010f0eff */
[----:B------:R-:W-:Y:S01]  /*5f50*/  STG.E.U16 desc[UR28][R38.64], R25 ;  /* 0x0000001926007986 */ /* 0x000fe2000c10151c */
[----:B------:R-:W-:-:S02]  /*5f60*/  LEA R56, P1, R66, R16, 0x1 ;  /* 0x0000001042387211 */ /* 0x000fc400078208ff */
[-C--:B------:R-:W-:Y:S01]  /*5f70*/  LEA R58, P2, R68, R16.reuse, 0x1 ;  /* 0x00000010443a7211 */ /* 0x080fe200078408ff */
[----:B------:R-:W-:Y:S01]  /*5f80*/  STG.E.U16 desc[UR28][R40.64], R5 ;  /* 0x0000000528007986 */ /* 0x000fe2000c10151c */
[----:B------:R-:W-:Y:S02]  /*5f90*/  PRMT R9, R6, 0x7632, R9 ;  /* 0x0000763206097816 */ /* 0x000fe40000000009 */
[-C--:B------:R-:W-:Y:S01]  /*5fa0*/  LEA.HI.X.SX32 R55, R64, R17.reuse, 0x1, P0 ;  /* 0x0000001140377211 */ /* 0x080fe200000f0eff */
[----:B------:R-:W-:Y:S01]  /*5fb0*/  STG.E.U16 desc[UR28][R42.64], R8 ;  /* 0x000000082a007986 */ /* 0x000fe2000c10151c */
[----:B-1----:R-:W-:Y:S02]  /*5fc0*/  PRMT R10, R7, 0x7632, R10 ;  /* 0x00007632070a7816 */ /* 0x002fe4000000000a */
[----:B------:R-:W-:Y:S01]  /*5fd0*/  LEA.HI.X.SX32 R57, R66, R17, 0x1, P1 ;  /* 0x0000001142397211 */ /* 0x000fe200008f0eff */
[----:B------:R-:W-:Y:S01]  /*5fe0*/  STG.E.U16 desc[UR28][R44.64], R6 ;  /* 0x000000062c007986 */ /* 0x000fe2000c10151c */
[----:B------:R-:W-:-:S02]  /*5ff0*/  LEA R60, P0, R70, R16, 0x1 ;  /* 0x00000010463c7211 */ /* 0x000fc400078008ff */
[----:B------:R-:W-:Y:S01]  /*6000*/  LEA.HI.X.SX32 R59, R68, R17, 0x1, P2 ;  /* 0x00000011443b7211 */ /* 0x000fe200010f0eff */
[----:B------:R0:W-:Y:S01]  /*6010*/  STG.E.U16 desc[UR28][R46.64], R9 ;  /* 0x000000092e007986 */ /* 0x0001e2000c10151c */
[-C--:B------:R-:W-:Y:S02]  /*6020*/  LEA R62, P1, R72, R16.reuse, 0x1 ;  /* 0x00000010483e7211 */ /* 0x080fe400078208ff */
[----:B--2---:R-:W-:Y:S01]  /*6030*/  PRMT R27, R12, 0x7632, R27 ;  /* 0x000076320c1b7816 */ /* 0x004fe2000000001b */
[----:B------:R-:W-:Y:S01]  /*6040*/  STG.E.U16 desc[UR28][R48.64], R7 ;  /* 0x0000000730007986 */ /* 0x000fe2000c10151c */
[-C--:B------:R-:W-:Y:S02]  /*6050*/  LEA R64, P2, R74, R16.reuse, 0x1 ;  /* 0x000000104a407211 */ /* 0x080fe400078408ff */
[----:B------:R-:W-:Y:S01]  /*6060*/  LEA R16, P3, R37, R16, 0x1 ;  /* 0x0000001025107211 */ /* 0x000fe200078608ff */
[----:B------:R-:W-:Y:S01]  /*6070*/  STG.E.U16 desc[UR28][R50.64], R10 ;  /* 0x0000000a32007986 */ /* 0x000fe2000c10151c */
[----:B----4-:R-:W-:-:S02]  /*6080*/  PRMT R29, R13, 0x7632, R29 ;  /* 0x000076320d1d7816 */ /* 0x010fc4000000001d */
[-C--:B------:R-:W-:Y:S01]  /*6090*/  LEA.HI.X.SX32 R61, R70, R17.reuse, 0x1, P0 ;  /* 0x00000011463d7211 */ /* 0x080fe200000f0eff */
[----:B------:R-:W-:Y:S01]  /*60a0*/  STG.E.U16 desc[UR28][R52.64], R12 ;  /* 0x0000000c34007986 */ /* 0x000fe2000c10151c */
[-C--:B------:R-:W-:Y:S01]  /*60b0*/  LEA.HI.X.SX32 R63, R72, R17.reuse, 0x1, P1 ;  /* 0x00000011483f7211 */ /* 0x080fe200008f0eff */
[----:B0-----:R-:W0:Y:S01]  /*60c0*/  LDC.64 R8, c[0x0][0x3a0] ;  /* 0x0000e800ff087b82 */ /* 0x001e220000000a00 */
[----:B------:R-:W-:Y:S01]  /*60d0*/  PRMT R31, R14, 0x7632, R31 ;  /* 0x000076320e1f7816 */ /* 0x000fe2000000001f */
[----:B------:R-:W-:Y:S01]  /*60e0*/  STG.E.U16 desc[UR28][R54.64], R27 ;  /* 0x0000001b36007986 */ /* 0x000fe2000c10151c */
[-C--:B------:R-:W-:Y:S02]  /*60f0*/  LEA.HI.X.SX32 R65, R74, R17.reuse, 0x1, P2 ;  /* 0x000000114a417211 */ /* 0x080fe400010f0eff */
[----:B------:R-:W-:Y:S01]  /*6100*/  LEA.HI.X.SX32 R17, R37, R17, 0x1, P3 ;  /* 0x0000001125117211 */ /* 0x000fe200018f0eff */
[----:B------:R-:W-:Y:S01]  /*6110*/  STG.E.U16 desc[UR28][R56.64], R13 ;  /* 0x0000000d38007986 */ /* 0x000fe2000c10151c */
[----:B------:R-:W-:-:S02]  /*6120*/  PRMT R5, R15, 0x7632, R5 ;  /* 0x000076320f057816 */ /* 0x000fc40000000005 */
[----:B------:R-:W-:Y:S01]  /*6130*/  LOP3.LUT R4, R2, 0xf0, RZ, 0xc0, !PT ;  /* 0x000000f002047812 */ /* 0x000fe200078ec0ff */
[----:B------:R-:W-:Y:S01]  /*6140*/  STG.E.U16 desc[UR28][R58.64], R29 ;  /* 0x0000001d3a007986 */ /* 0x000fe2000c10151c */
[----:B------:R-:W-:Y:S01]  /*6150*/  ISETP.GE.U32.AND P0, PT, R0, 0x40, PT ;  /* 0x000000400000780c */ /* 0x000fe20003f06070 */
[C---:B------:R-:W-:Y:S02]  /*6160*/  IMAD.HI R0, R3.reuse, 0x4, RZ ;  /* 0x0000000403007827 */ /* 0x040fe400078e02ff */
[----:B------:R-:W-:Y:S04]  /*6170*/  STG.E.U16 desc[UR28][R60.64], R14 ;  /* 0x0000000e3c007986 */ /* 0x000fe8000c10151c */
[----:B------:R-:W-:Y:S04]  /*6180*/  STG.E.U16 desc[UR28][R62.64], R31 ;  /* 0x0000001f3e007986 */ /* 0x000fe8000c10151c */
[----:B------:R-:W-:Y:S04]  /*6190*/  STG.E.U16 desc[UR28][R64.64], R15 ;  /* 0x0000000f40007986 */ /* 0x000fe8000c10151c */
[----:B------:R1:W-:Y:S01]  /*61a0*/  STG.E.U16 desc[UR28][R16.64], R5 ;  /* 0x0000000510007986 */ /* 0x0003e2000c10151c */
[----:B------:R-:W-:Y:S01]  /*61b0*/  BAR.SYNC.DEFER_BLOCKING 0x0 ;  /* 0x0000000000007b1d */ /* 0x000fe20000010000 */
[----:B-1----:R-:W-:-:S05]  /*61c0*/  IMAD.SHL.U32 R5, R3, 0x4, RZ ;  /* 0x0000000403057824 */ /* 0x002fca00078e00ff */
[----:B0-----:R-:W-:-:S04]  /*61d0*/  IADD3 R2, P1, P2, R5, UR6, R8 ;  /* 0x0000000605027c10 */ /* 0x001fc8000fa3e008 */
[----:B------:R-:W-:Y:S01]  /*61e0*/  IADD3.X R3, PT, PT, R0, UR5, R9, P1, P2 ;  /* 0x0000000500037c10 */ /* 0x000fe20008fe4409 */
[----:B------:R-:W-:Y:S01]  /*61f0*/  STSM.16.M88 [R36], R85 ;  /* 0x0000005524007844 */ /* 0x000fe20000000000 */
[----:B------:R-:W-:Y:S06]  /*6200*/  BAR.SYNC.DEFER_BLOCKING 0x0 ;  /* 0x0000000000007b1d */ /* 0x000fec0000010000 */
[----:B------:R-:W0:Y:S04]  /*6210*/  LDSM.16.M88 R7, [R4+UR9] ;  /* 0x000000090407783b */ /* 0x000e280008000000 */
[----:B0-----:R0:W-:Y:S01]  /*6220*/  @!P0 STG.E desc[UR28][R2.64], R7 ;  /* 0x0000000702008986 */ /* 0x0011e2000c10191c */
[----:B------:R-:W-:Y:S06]  /*6230*/  BAR.SYNC.DEFER_BLOCKING 0x0 ;  /* 0x0000000000007b1d */ /* 0x000fec0000010000 */
[----:B------:R-:W-:Y:S05]  /*6240*/  @P5 BRA `(.L_x_22) ;  /* 0x0000000000a05947 */ /* 0x000fea0003800000 */
[----:B------:R-:W1:Y:S01]  /*6250*/  S2UR UR5, SR_CgaCtaId ;  /* 0x00000000000579c3 */ /* 0x000e620000008800 */
[----:B------:R-:W-:Y:S01]  /*6260*/  NOP ;  /* 0x0000000000007918 */ /* 0x000fe20000000000 */
[----:B------:R-:W-:Y:S01]  /*6270*/  UMOV UR4, 0x50 ;  /* 0x0000005000047882 */ /* 0x000fe20000000000 */
[----:B------:R-:W-:Y:S02]  /*6280*/  IMAD.U32 R0, RZ, RZ, UR10 ;  /* 0x0000000aff007e24 */ /* 0x000fe4000f8e00ff */
[----:B0-----:R-:W-:Y:S02]  /*6290*/  IMAD.MOV.U32 R3, RZ, RZ, 0xf ;  /* 0x0000000fff037424 */ /* 0x001fe400078e00ff */
[----:B------:R-:W-:Y:S01]  /*62a0*/  IMAD.MOV.U32 R7, RZ, RZ, 0x1 ;  /* 0x00000001ff077424 */ /* 0x000fe200078e00ff */
[----:B------:R-:W-:-:S04]  /*62b0*/  LOP3.LUT R0, R0, 0xffff, RZ, 0xc0, !PT ;  /* 0x0000ffff00007812 */ /* 0x000fc800078ec0ff */
[----:B------:R-:W-:-:S05]  /*62c0*/  SHF.R.U32.HI R0, RZ, 0x5, R0 ;  /* 0x00000005ff007819 */ /* 0x000fca0000011600 */
[----:B------:R-:W-:Y:S01]  /*62d0*/  VIADD R2, R0, 0x10 ;  /* 0x0000001000027836 */ /* 0x000fe20000000000 */
[----:B------:R-:W-:Y:S01]  /*62e0*/  SHF.L.U32 R0, R3, R0, RZ ;  /* 0x0000000003007219 */ /* 0x000fe200000006ff */
[----:B-1----:R-:W-:-:S03]  /*62f0*/  ULEA UR6, UR5, UR4, 0x18 ;  /* 0x0000000405067291 */ /* 0x002fc6000f8ec0ff */
[----:B------:R-:W-:-:S04]  /*6300*/  SHF.L.U32 R3, R7, R2, RZ ;  /* 0x0000000207037219 */ /* 0x000fc800000006ff */
[----:B------:R-:W-:Y:S02]  /*6310*/  LOP3.LUT R0, R3, R0, RZ, 0xfc, !PT ;  /* 0x0000000003007212 */ /* 0x000fe400078efcff */
[----:B------:R-:W0:Y:S02]  /*6320*/  LDS R5, [UR6] ;  /* 0x00000006ff057984 */ /* 0x000e240008000800 */
[C---:B------:R-:W-:Y:S02]  /*6330*/  LOP3.LUT R2, R0.reuse, 0xffff, RZ, 0xc0, !PT ;  /* 0x0000ffff00027812 */ /* 0x040fe400078ec0ff */
[----:B0-----:R-:W-:-:S04]  /*6340*/  LOP3.LUT R3, R0, 0xffff, R5, 0x80, !PT ;  /* 0x0000ffff00037812 */ /* 0x001fc800078e8005 */
[----:B------:R-:W-:-:S13]  /*6350*/  ISETP.NE.AND P0, PT, R3, R2, PT ;  /* 0x000000020300720c */ /* 0x000fda0003f05270 */
[----:B------:R-:W-:Y:S05]  /*6360*/  @P0 BRA `(.L_x_23) ;  /* 0x0000000000500947 */ /* 0x000fea0003800000 */
[----:B------:R-:W-:Y:S02]  /*6370*/  SHF.R.U32.HI R5, RZ, 0x10, R5 ;  /* 0x00000010ff057819 */ /* 0x000fe40000011605 */
[----:B------:R-:W-:-:S04]  /*6380*/  SHF.R.U32.HI R2, RZ, 0x10, R0 ;  /* 0x00000010ff027819 */ /* 0x000fc80000011600 */
[----:B------:R-:W-:-:S04]  /*6390*/  LOP3.LUT R5, R5, R2, RZ, 0xc0, !PT ;  /* 0x0000000205057212 */ /* 0x000fc800078ec0ff */
[----:B------:R-:W-:-:S13]  /*63a0*/  ISETP.NE.AND P0, PT, R5, R2, PT ;  /* 0x000000020500720c */ /* 0x000fda0003f05270 */
[----:B------:R-:W-:Y:S05]  /*63b0*/  @P0 BRA `(.L_x_24) ;  /* 0x0000000000300947 */ /* 0x000fea0003800000 */
[----:B------:R-:W-:Y:S01]  /*63c0*/  R2UR UR4, R0 ;  /* 0x00000000000472ca */ /* 0x000fe200000e0000 */
[----:B------:R-:W-:Y:S01]  /*63d0*/  VOTEU.ANY UR5, UPT, PT ;  /* 0x0000000000057886 */ /* 0x000fe200038e0100 */
[----:B------:R-:W0:Y:S01]  /*63e0*/  S2R R0, SR_LANEID ;  /* 0x0000000000007919 */ /* 0x000e220000000000 */
[----:B------:R-:W-:-:S10]  /*63f0*/  UFLO.U32 UR5, UR5 ;  /* 0x00000005000572bd */ /* 0x000fd400080e0000 */
[----:B------:R-:W-:-:S06]  /*6400*/  ULOP3.LUT UR4, URZ, UR4, URZ, 0x33, !UPT ;  /* 0x00000004ff047292 */ /* 0x000fcc000f8e33ff */
[----:B------:R-:W-:-:S04]  /*6410*/  IMAD.U32 R2, RZ, RZ, UR4 ;  /* 0x00000004ff027e24 */ /* 0x000fc8000f8e00ff */
[----:B------:R-:W1:Y:S02]  /*6420*/  REDUX UR7, R2 ;  /* 0x00000000020773c4 */ /* 0x000e640000000000 */
[----:B------:R2:W-:Y:S01]  /*6430*/  UTCATOMSWS.AND URZ, UR4 ;  /* 0x0000000400ff79e3 */ /* 0x0005e20008000000 */
[----:B0-----:R-:W-:Y:S01]  /*6440*/  ISETP.EQ.U32.AND P0, PT, R0, UR5, PT ;  /* 0x0000000500007c0c */ /* 0x001fe2000bf02070 */
[----:B-1----:R-:W-:-:S12]  /*6450*/  IMAD.U32 R0, RZ, RZ, UR7 ;  /* 0x00000007ff007e24 */ /* 0x002fd8000f8e00ff */
[----:B------:R2:W-:Y:S01]  /*6460*/  @P0 ATOMS.AND RZ, [UR6], R0 ;  /* 0x00000000ffff098c */ /* 0x0005e2000a800006 */
[----:B------:R-:W-:Y:S05]  /*6470*/  BRA `(.L_x_22) ;  /* 0x0000000000147947 */ /* 0x000fea0003800000 */
.L_x_24:
[----:B------:R-:W-:-:S07]  /*6480*/  MOV R2, 0x64a0 ;  /* 0x000064a000027802 */ /* 0x000fce0000000f00 */
[----:B------:R-:W-:Y:S05]  /*6490*/  CALL.REL.NOINC `($__internal_0_$__cuda_sm10x_tcgen05_guardrail_trap_col_being_dealloced_not_returned_by_alloc) ;  /* 0x0000000000447944 */ /* 0x000fea0003c00000 */
[----:B------:R-:W-:Y:S05]  /*64a0*/  BRA `(.L_x_22) ;  /* 0x0000000000087947 */ /* 0x000fea0003800000 */
.L_x_23:
[----:B------:R-:W-:-:S07]  /*64b0*/  MOV R2, 0x64d0 ;  /* 0x000064d000027802 */ /* 0x000fce0000000f00 */
[----:B------:R-:W-:Y:S05]  /*64c0*/  CALL.REL.NOINC `($__internal_2_$__cuda_sm10x_tcgen05_guardrail_trap_unallocated_columns_being_dealloced) ;  /* 0x0000000000507944 */ /* 0x000fea0003c00000 */
.L_x_22:
[----:B------:R-:W-:Y:S01]  /*64d0*/  NOP ;  /* 0x0000000000007918 */ /* 0x000fe20000000000 */
[----:B--2---:R-:W-:Y:S05]  /*64e0*/  EXIT ;  /* 0x000000000000794d */ /* 0x004fea0003800000 */
.L_x_8:
[----:B------:R-:W1:Y:S02]  /*64f0*/  SYNCS.PHASECHK.TRANS64.TRYWAIT P2, [UR9+0x3000], RZ ;  /* 0x003000ffff0075a7 */ /* 0x000e640008041109 */
[----:B-1----:R-:W-:Y:S05]  /*6500*/  @!P2 BRA `(.L_x_8) ;  /* 0xfffffffc00f8a947 */ /* 0x002fea000383ffff */
[----:B------:R-:W-:Y:S05]  /*6510*/  BRA `(.L_x_7) ;  /* 0xffffffb800b47947 */ /* 0x000fea000383ffff */
.L_x_17:
[----:B------:R-:W1:Y:S02]  /*6520*/  SYNCS.PHASECHK.TRANS64.TRYWAIT P0, [UR9+0x5010], RZ ;  /* 0x005010ffff0075a7 */ /* 0x000e640008001109 */
[----:B-1----:R-:W-:Y:S05]  /*6530*/  @!P0 BRA `(.L_x_17) ;  /* 0xfffffffc00f88947 */ /* 0x002fea000383ffff */
[----:B------:R-:W-:Y:S05]  /*6540*/  BRA `(.L_x_25) ;  /* 0xffffffd000c07947 */ /* 0x000fea000383ffff */
.L_x_18:
[----:B------:R-:W1:Y:S02]  /*6550*/  SYNCS.PHASECHK.TRANS64.TRYWAIT P0, [UR33], R21 ;  /* 0x00000015ff0075a7 */ /* 0x000e640008001121 */
[----:B-1----:R-:W-:Y:S05]  /*6560*/  @!P0 BRA `(.L_x_18) ;  /* 0xfffffffc00f88947 */ /* 0x002fea000383ffff */
[----:B------:R-:W-:Y:S05]  /*6570*/  BRA `(.L_x_26) ;  /* 0xffffffdc00647947 */ /* 0x000fea000383ffff */
.L_x_21:
[----:B------:R-:W0:Y:S02]  /*6580*/  SYNCS.PHASECHK.TRANS64.TRYWAIT P0, [UR33], R4 ;  /* 0x00000004ff0075a7 */ /* 0x000e240008001121 */
[----:B0-----:R-:W-:Y:S05]  /*6590*/  @!P0 BRA `(.L_x_21) ;  /* 0xfffffffc00f88947 */ /* 0x001fea000383ffff */
[----:B------:R-:W-:Y:S05]  /*65a0*/  BRA `(.L_x_27) ;  /* 0xffffffe400947947 */ /* 0x000fea000383ffff */
        .weak           $__internal_0_$__cuda_sm10x_tcgen05_guardrail_trap_col_being_dealloced_not_returned_by_alloc
        .type           $__internal_0_$__cuda_sm10x_tcgen05_guardrail_trap_col_being_dealloced_not_returned_by_alloc,@function
        .size           $__internal_0_$__cuda_sm10x_tcgen05_guardrail_trap_col_being_dealloced_not_returned_by_alloc,($__internal_1_$__cuda_sm10x_tcgen05_guardrail_trap_phase_invalid_during_alloc - $__internal_0_$__cuda_sm10x_tcgen05_guardrail_trap_col_being_dealloced_not_returned_by_alloc)
$__internal_0_$__cuda_sm10x_tcgen05_guardrail_trap_col_being_dealloced_not_returned_by_alloc:
[----:B------:R-:W-:Y:S05]  /*65b0*/  BPT.TRAP 0x1 ;  /* 0x000000040000795c */ /* 0x000fea0000300000 */
[----:B------:R-:W-:-:S04]  /*65c0*/  IMAD.MOV.U32 R3, RZ, RZ, 0x0 ;  /* 0x00000000ff037424 */ /* 0x000fc800078e00ff */
[----:B------:R-:W-:Y:S05]  /*65d0*/  RET.REL.NODEC R2 `(attn_fwd) ;  /* 0xffffff9802887950 */ /* 0x000fea0003c3ffff */
        .weak           $__internal_1_$__cuda_sm10x_tcgen05_guardrail_trap_phase_invalid_during_alloc
        .type           $__internal_1_$__cuda_sm10x_tcgen05_guardrail_trap_phase_invalid_during_alloc,@function
        .size           $__internal_1_$__cuda_sm10x_tcgen05_guardrail_trap_phase_invalid_during_alloc,($__internal_2_$__cuda_sm10x_tcgen05_guardrail_trap_unallocated_columns_being_dealloced - $__internal_1_$__cuda_sm10x_tcgen05_guardrail_trap_phase_invalid_during_alloc)
$__internal_1_$__cuda_sm10x_tcgen05_guardrail_trap_phase_invalid_during_alloc:
[----:B------:R-:W-:Y:S05]  /*65e0*/  BPT.TRAP 0x1 ;  /* 0x000000040000795c */ /* 0x000fea0000300000 */
[----:B------:R-:W-:-:S04]  /*65f0*/  IMAD.MOV.U32 R3, RZ, RZ, 0x0 ;  /* 0x00000000ff037424 */ /* 0x000fc800078e00ff */
[----:B------:R-:W-:Y:S05]  /*6600*/  RET.REL.NODEC R2 `(attn_fwd) ;  /* 0xffffff98027c7950 */ /* 0x000fea0003c3ffff */
        .weak           $__internal_2_$__cuda_sm10x_tcgen05_guardrail_trap_unallocated_columns_being_dealloced
        .type           $__internal_2_$__cuda_sm10x_tcgen05_guardrail_trap_unallocated_columns_being_dealloced,@function
        .size           $__internal_2_$__cuda_sm10x_tcgen05_guardrail_trap_unallocated_columns_being_dealloced,(.L_x_31 - $__internal_2_$__cuda_sm10x_tcgen05_guardrail_trap_unallocated_columns_being_dealloced)
$__internal_2_$__cuda_sm10x_tcgen05_guardrail_trap_unallocated_columns_being_dealloced:
[----:B------:R-:W-:Y:S05]  /*6610*/  BPT.TRAP 0x1 ;  /* 0x000000040000795c */ /* 0x000fea0000300000 */
[----:B------:R-:W-:-:S04]  /*6620*/  IMAD.MOV.U32 R3, RZ, RZ, 0x0 ;  /* 0x00000000ff037424 */ /* 0x000fc800078e00ff */
[----:B------:R-:W-:Y:S05]  /*6630*/  RET.REL.NODEC R2 `(attn_fwd) ;  /* 0xffffff9802707950 */ /* 0x000fea0003c3ffff */
.L_x_28:
[----:B------:R-:W-:-:S00]  /*6640*/  BRA `(.L_x_28) ;  /* 0xfffffffc00fc7947 */ /* 0x000fc0000383ffff */
[----:B------:R-:W-:-:S00]  /*6650*/  NOP ;  /* 0x0000000000007918 */ /* 0x000fc00000000000 */
        /* <DEDUP_REMOVED lines=10> */
.L_x_31:


//--------------------- .nv.global.init           --------------------------
	.section	.nv.global.init,"aw",@progbits
.nv.global.init:
	.type		_$_str,@object
	.size		_$_str,(.L_3 - _$_str)
_$_str:
        /*0000*/ 	.byte	0x5f, 0x5f, 0x43, 0x55, 0x44, 0x41, 0x5f, 0x46, 0x54, 0x5a, 0x00
.L_3:


//--------------------- .nv.shared.attn_fwd       --------------------------
	.section	.nv.shared.attn_fwd,"aw",@nobits
	.sectionflags	@""
	.align	16
	.zero		1024


//--------------------- .nv.shared.reserved.0     --------------------------
	.section	.nv.shared.reserved.0,"aw",@nobits
	.align	8
	.weak		__nv_reservedSMEM_offset_0_alias
	.size		__nv_reservedSMEM_offset_0_alias, 0, 64
	.other		__nv_reservedSMEM_offset_0_alias,@"STO_CUDA_RESERVED_SHARED STV_DEFAULT"
__nv_reservedSMEM_offset_0_alias:
	.zero		0
.nv.shared.reserved.0:
	.zero		64
	.weak		__nv_reservedSMEM_allocation_phase
	.type		__nv_reservedSMEM_allocation_phase,@object
	.size		__nv_reservedSMEM_allocation_phase,(.L_0 - __nv_reservedSMEM_allocation_phase)
__nv_reservedSMEM_allocation_phase:
	.zero		1
.L_0:
	.zero		7
	.weak		__nv_reservedSMEM_devtool_atexit_pc
	.type		__nv_reservedSMEM_devtool_atexit_pc,@object
	.size		__nv_reservedSMEM_devtool_atexit_pc,(__nv_reservedSMEM_allocation_mask - __nv_reservedSMEM_devtool_atexit_pc)
__nv_reservedSMEM_devtool_atexit_pc:
	.zero		8
	.weak		__nv_reservedSMEM_allocation_mask
	.type		__nv_reservedSMEM_allocation_mask,@object
	.size		__nv_reservedSMEM_allocation_mask,(.L_2 - __nv_reservedSMEM_allocation_mask)
__nv_reservedSMEM_allocation_mask:
	.zero		4
.L_2:


//--------------------- .nv.constant0.attn_fwd    --------------------------
	.section	.nv.constant0.attn_fwd,"a",@progbits
	.sectionflags	@""
	.align	4
.nv.constant0.attn_fwd:
	.zero		1032


//--------------------- SYMBOLS --------------------------

	.type		.nv.reservedSmem.offset0,@object
	.size		.nv.reservedSmem.offset0,0x4
	.type		.nv.reservedSmem.cap,@object
	.size		.nv.reservedSmem.cap,0x4
